//
// Generated by NVIDIA NVVM Compiler
//
// Compiler Build ID: CL-36424714
// Cuda compilation tools, release 13.0, V13.0.88
// Based on NVVM 20.0.0
//

.version 9.0
.target sm_100
.address_size 64

	// .globl	_Z11initializeriiPlPiS0_S_S_Py

.visible .entry _Z11initializeriiPlPiS0_S_S_Py(
	.param .u32 _Z11initializeriiPlPiS0_S_S_Py_param_0,
	.param .u32 _Z11initializeriiPlPiS0_S_S_Py_param_1,
	.param .u64 .ptr .align 1 _Z11initializeriiPlPiS0_S_S_Py_param_2,
	.param .u64 .ptr .align 1 _Z11initializeriiPlPiS0_S_S_Py_param_3,
	.param .u64 .ptr .align 1 _Z11initializeriiPlPiS0_S_S_Py_param_4,
	.param .u64 .ptr .align 1 _Z11initializeriiPlPiS0_S_S_Py_param_5,
	.param .u64 .ptr .align 1 _Z11initializeriiPlPiS0_S_S_Py_param_6,
	.param .u64 .ptr .align 1 _Z11initializeriiPlPiS0_S_S_Py_param_7
)
{
	.reg .pred 	%p<9>;
	.reg .b32 	%r<9>;
	.reg .b64 	%rd<37>;

	ld.param.s32 	%rd6, [_Z11initializeriiPlPiS0_S_S_Py_param_0];
	ld.param.s32 	%rd7, [_Z11initializeriiPlPiS0_S_S_Py_param_1];
	ld.param.u64 	%rd10, [_Z11initializeriiPlPiS0_S_S_Py_param_2];
	ld.param.u64 	%rd11, [_Z11initializeriiPlPiS0_S_S_Py_param_3];
	ld.param.u64 	%rd8, [_Z11initializeriiPlPiS0_S_S_Py_param_4];
	ld.param.u64 	%rd12, [_Z11initializeriiPlPiS0_S_S_Py_param_5];
	ld.param.u64 	%rd13, [_Z11initializeriiPlPiS0_S_S_Py_param_6];
	ld.param.u64 	%rd9, [_Z11initializeriiPlPiS0_S_S_Py_param_7];
	cvta.to.global.u64 	%rd1, %rd12;
	cvta.to.global.u64 	%rd2, %rd13;
	cvta.to.global.u64 	%rd3, %rd11;
	cvta.to.global.u64 	%rd4, %rd10;
	mov.u32 	%r1, %ctaid.x;
	mov.u32 	%r2, %ntid.x;
	mov.u32 	%r3, %tid.x;
	mad.lo.s32 	%r4, %r1, %r2, %r3;
	cvt.u64.u32 	%rd5, %r4;
	min.s64 	%rd14, %rd6, %rd7;
	setp.le.s64 	%p1, %rd14, %rd5;
	@%p1 bra 	$L__BB0_2;
	shl.b64 	%rd25, %rd5, 2;
	add.s64 	%rd26, %rd3, %rd25;
	mov.b32 	%r6, 1;
	st.global.u32 	[%rd26], %r6;
	shl.b64 	%rd27, %rd5, 3;
	add.s64 	%rd28, %rd2, %rd27;
	ld.global.u64 	%rd29, [%rd28];
	add.s64 	%rd30, %rd1, %rd27;
	ld.global.u64 	%rd31, [%rd30];
	mul.lo.s64 	%rd32, %rd31, %rd29;
	st.global.u64 	[%rd30], %rd32;
	add.s64 	%rd33, %rd4, %rd27;
	st.global.u64 	[%rd33], %rd5;
	bra.uni 	$L__BB0_6;
$L__BB0_2:
	setp.ge.s64 	%p2, %rd5, %rd6;
	setp.lt.s64 	%p3, %rd5, %rd7;
	or.pred  	%p4, %p2, %p3;
	@%p4 bra 	$L__BB0_4;
	shl.b64 	%rd19, %rd5, 3;
	add.s64 	%rd20, %rd2, %rd19;
	ld.global.u64 	%rd21, [%rd20];
	add.s64 	%rd22, %rd1, %rd19;
	ld.global.u64 	%rd23, [%rd22];
	mul.lo.s64 	%rd24, %rd23, %rd21;
	st.global.u64 	[%rd22], %rd24;
	bra.uni 	$L__BB0_6;
$L__BB0_4:
	setp.ge.s64 	%p5, %rd5, %rd7;
	setp.lt.s64 	%p6, %rd5, %rd6;
	or.pred  	%p7, %p6, %p5;
	@%p7 bra 	$L__BB0_6;
	shl.b64 	%rd15, %rd5, 3;
	add.s64 	%rd16, %rd4, %rd15;
	st.global.u64 	[%rd16], %rd5;
	shl.b64 	%rd17, %rd5, 2;
	add.s64 	%rd18, %rd3, %rd17;
	mov.b32 	%r5, 1;
	st.global.u32 	[%rd18], %r5;
$L__BB0_6:
	cvt.u32.u64 	%r7, %rd5;
	setp.ne.s32 	%p8, %r7, 0;
	@%p8 bra 	$L__BB0_8;
	cvta.to.global.u64 	%rd34, %rd8;
	mov.b32 	%r8, 1;
	st.global.u32 	[%rd34], %r8;
	cvta.to.global.u64 	%rd35, %rd9;
	mov.b64 	%rd36, 0;
	st.global.u64 	[%rd35], %rd36;
$L__BB0_8:
	ret;

}
	// .globl	_Z14boruvka_kerneliiPlS_S_S_PiPyS0_S1_
.visible .entry _Z14boruvka_kerneliiPlS_S_S_PiPyS0_S1_(
	.param .u32 _Z14boruvka_kerneliiPlS_S_S_PiPyS0_S1__param_0,
	.param .u32 _Z14boruvka_kerneliiPlS_S_S_PiPyS0_S1__param_1,
	.param .u64 .ptr .align 1 _Z14boruvka_kerneliiPlS_S_S_PiPyS0_S1__param_2,
	.param .u64 .ptr .align 1 _Z14boruvka_kerneliiPlS_S_S_PiPyS0_S1__param_3,
	.param .u64 .ptr .align 1 _Z14boruvka_kerneliiPlS_S_S_PiPyS0_S1__param_4,
	.param .u64 .ptr .align 1 _Z14boruvka_kerneliiPlS_S_S_PiPyS0_S1__param_5,
	.param .u64 .ptr .align 1 _Z14boruvka_kerneliiPlS_S_S_PiPyS0_S1__param_6,
	.param .u64 .ptr .align 1 _Z14boruvka_kerneliiPlS_S_S_PiPyS0_S1__param_7,
	.param .u64 .ptr .align 1 _Z14boruvka_kerneliiPlS_S_S_PiPyS0_S1__param_8,
	.param .u64 .ptr .align 1 _Z14boruvka_kerneliiPlS_S_S_PiPyS0_S1__param_9
)
{
	.reg .pred 	%p<43>;
	.reg .b32 	%r<65>;
	.reg .b64 	%rd<186>;

	ld.param.u32 	%r19, [_Z14boruvka_kerneliiPlS_S_S_PiPyS0_S1__param_0];
	ld.param.u32 	%r20, [_Z14boruvka_kerneliiPlS_S_S_PiPyS0_S1__param_1];
	ld.param.u64 	%rd82, [_Z14boruvka_kerneliiPlS_S_S_PiPyS0_S1__param_2];
	ld.param.u64 	%rd83, [_Z14boruvka_kerneliiPlS_S_S_PiPyS0_S1__param_3];
	ld.param.u64 	%rd84, [_Z14boruvka_kerneliiPlS_S_S_PiPyS0_S1__param_4];
	ld.param.u64 	%rd85, [_Z14boruvka_kerneliiPlS_S_S_PiPyS0_S1__param_5];
	ld.param.u64 	%rd86, [_Z14boruvka_kerneliiPlS_S_S_PiPyS0_S1__param_7];
	ld.param.u64 	%rd87, [_Z14boruvka_kerneliiPlS_S_S_PiPyS0_S1__param_8];
	cvta.to.global.u64 	%rd1, %rd84;
	cvta.to.global.u64 	%rd2, %rd83;
	cvta.to.global.u64 	%rd3, %rd85;
	cvta.to.global.u64 	%rd4, %rd82;
	cvta.to.global.u64 	%rd5, %rd86;
	cvta.to.global.u64 	%rd6, %rd87;
	// begin inline asm
	mov.u32 %r21, %envreg2;
	// end inline asm
	cvt.u64.u32 	%rd88, %r21;
	// begin inline asm
	mov.u32 %r22, %envreg1;
	// end inline asm
	cvt.u64.u32 	%rd89, %r22;
	shl.b64 	%rd90, %rd89, 32;
	or.b64  	%rd7, %rd90, %rd88;
	mov.u32 	%r1, %tid.x;
	mov.u32 	%r2, %ctaid.x;
	mov.u32 	%r23, %ntid.x;
	mad.lo.s32 	%r3, %r2, %r23, %r1;
	mov.u32 	%r4, %nctaid.x;
	mul.lo.s32 	%r5, %r23, %r4;
	ld.global.u32 	%r24, [%rd6];
	setp.eq.s32 	%p1, %r24, 0;
	@%p1 bra 	$L__BB1_53;
	add.s64 	%rd8, %rd7, 4;
	mov.u32 	%r25, %tid.y;
	add.s32 	%r26, %r1, %r25;
	mov.u32 	%r27, %tid.z;
	or.b32  	%r6, %r26, %r27;
	mov.u32 	%r28, %nctaid.y;
	mul.lo.s32 	%r29, %r4, %r28;
	mov.u32 	%r30, %nctaid.z;
	mul.lo.s32 	%r31, %r29, %r30;
	mov.u32 	%r32, %ctaid.y;
	add.s32 	%r33, %r2, %r32;
	mov.u32 	%r34, %ctaid.z;
	neg.s32 	%r35, %r34;
	setp.eq.s32 	%p2, %r33, %r35;
	sub.s32 	%r36, -2147483647, %r31;
	selp.b32 	%r7, %r36, 1, %p2;
	cvt.s64.s32 	%rd9, %r20;
$L__BB1_2:
	mov.u32 	%r61, %r3;
$L__BB1_3:
	setp.ge.s32 	%p3, %r61, %r19;
	@%p3 bra 	$L__BB1_5;
	mul.wide.s32 	%rd91, %r61, 8;
	add.s64 	%rd92, %rd5, %rd91;
	mov.b64 	%rd93, -1;
	st.global.u64 	[%rd92], %rd93;
	add.s32 	%r61, %r61, %r5;
	setp.lt.s32 	%p4, %r61, %r19;
	@%p4 bra 	$L__BB1_3;
$L__BB1_5:
	setp.ne.s64 	%p5, %rd7, 0;
	@%p5 bra 	$L__BB1_7;
	// begin inline asm
	trap;
	// end inline asm
$L__BB1_7:
	setp.ne.s32 	%p6, %r6, 0;
	barrier.sync 	0;
	@%p6 bra 	$L__BB1_10;
	// begin inline asm
	atom.add.release.gpu.u32 %r37,[%rd8],%r7;
	// end inline asm
$L__BB1_9:
	// begin inline asm
	ld.acquire.gpu.u32 %r39,[%rd8];
	// end inline asm
	xor.b32  	%r40, %r39, %r37;
	setp.gt.s32 	%p7, %r40, -1;
	@%p7 bra 	$L__BB1_9;
$L__BB1_10:
	setp.ne.s32 	%p8, %r3, 0;
	barrier.sync 	0;
	@%p8 bra 	$L__BB1_12;
	mov.b32 	%r41, 0;
	st.global.u32 	[%rd6], %r41;
$L__BB1_12:
	setp.ge.s32 	%p9, %r3, %r20;
	@%p9 bra 	$L__BB1_23;
	mov.u32 	%r62, %r3;
$L__BB1_14:
	cvt.s64.s32 	%rd10, %r62;
	mul.wide.s32 	%rd96, %r62, 8;
	add.s64 	%rd97, %rd2, %rd96;
	ld.global.u64 	%rd162, [%rd97];
	shl.b64 	%rd98, %rd162, 3;
	add.s64 	%rd165, %rd3, %rd98;
	ld.global.u64 	%rd164, [%rd165];
	setp.eq.s64 	%p10, %rd164, %rd162;
	mov.u64 	%rd163, %rd164;
	@%p10 bra 	$L__BB1_15;
	bra.uni 	$L__BB1_54;
$L__BB1_15:
	setp.eq.s64 	%p12, %rd164, %rd162;
	@%p12 bra 	$L__BB1_17;
$L__BB1_16:
	st.global.u64 	[%rd165], %rd162;
	shl.b64 	%rd101, %rd164, 3;
	add.s64 	%rd165, %rd3, %rd101;
	ld.global.u64 	%rd164, [%rd165];
	setp.ne.s64 	%p13, %rd164, %rd162;
	@%p13 bra 	$L__BB1_16;
$L__BB1_17:
	shl.b64 	%rd102, %rd10, 3;
	add.s64 	%rd103, %rd4, %rd102;
	ld.global.u64 	%rd166, [%rd103];
	shl.b64 	%rd104, %rd166, 3;
	add.s64 	%rd169, %rd3, %rd104;
	ld.global.u64 	%rd168, [%rd169];
	setp.eq.s64 	%p14, %rd168, %rd166;
	mov.u64 	%rd167, %rd168;
	@%p14 bra 	$L__BB1_18;
	bra.uni 	$L__BB1_55;
$L__BB1_18:
	setp.eq.s64 	%p16, %rd168, %rd166;
	@%p16 bra 	$L__BB1_20;
$L__BB1_19:
	st.global.u64 	[%rd169], %rd166;
	shl.b64 	%rd107, %rd168, 3;
	add.s64 	%rd169, %rd3, %rd107;
	ld.global.u64 	%rd168, [%rd169];
	setp.ne.s64 	%p17, %rd168, %rd166;
	@%p17 bra 	$L__BB1_19;
$L__BB1_20:
	setp.eq.s64 	%p18, %rd166, %rd162;
	@%p18 bra 	$L__BB1_22;
	shl.b64 	%rd108, %rd10, 3;
	add.s64 	%rd109, %rd1, %rd108;
	ld.global.u64 	%rd110, [%rd109];
	mad.lo.s64 	%rd111, %rd110, %rd9, %rd10;
	shl.b64 	%rd112, %rd162, 3;
	add.s64 	%rd113, %rd5, %rd112;
	atom.global.min.u64 	%rd114, [%rd113], %rd111;
	shl.b64 	%rd115, %rd166, 3;
	add.s64 	%rd116, %rd5, %rd115;
	atom.global.min.u64 	%rd117, [%rd116], %rd111;
$L__BB1_22:
	cvt.u32.u64 	%r42, %rd10;
	add.s32 	%r62, %r42, %r5;
	setp.lt.s32 	%p19, %r62, %r20;
	@%p19 bra 	$L__BB1_14;
$L__BB1_23:
	setp.ne.s64 	%p20, %rd7, 0;
	@%p20 bra 	$L__BB1_25;
	// begin inline asm
	trap;
	// end inline asm
$L__BB1_25:
	setp.ne.s32 	%p21, %r6, 0;
	barrier.sync 	0;
	@%p21 bra 	$L__BB1_28;
	// begin inline asm
	atom.add.release.gpu.u32 %r43,[%rd8],%r7;
	// end inline asm
$L__BB1_27:
	// begin inline asm
	ld.acquire.gpu.u32 %r45,[%rd8];
	// end inline asm
	xor.b32  	%r46, %r45, %r43;
	setp.gt.s32 	%p22, %r46, -1;
	@%p22 bra 	$L__BB1_27;
$L__BB1_28:
	setp.ge.s32 	%p23, %r3, %r19;
	barrier.sync 	0;
	@%p23 bra 	$L__BB1_47;
	mov.u32 	%r63, %r3;
$L__BB1_30:
	mul.wide.s32 	%rd120, %r63, 8;
	add.s64 	%rd121, %rd5, %rd120;
	ld.global.u64 	%rd31, [%rd121];
	setp.eq.s64 	%p24, %rd31, -1;
	@%p24 bra 	$L__BB1_46;
	or.b64  	%rd122, %rd31, %rd9;
	and.b64  	%rd123, %rd122, -4294967296;
	setp.ne.s64 	%p25, %rd123, 0;
	@%p25 bra 	$L__BB1_33;
	cvt.u32.u64 	%r47, %rd9;
	cvt.u32.u64 	%r48, %rd31;
	rem.u32 	%r49, %r48, %r47;
	cvt.u64.u32 	%rd170, %r49;
	bra.uni 	$L__BB1_34;
$L__BB1_33:
	rem.u64 	%rd170, %rd31, %rd9;
$L__BB1_34:
	shl.b64 	%rd124, %rd170, 32;
	shr.s64 	%rd35, %rd124, 29;
	add.s64 	%rd36, %rd4, %rd35;
	ld.global.u64 	%rd184, [%rd36];
	shl.b64 	%rd125, %rd184, 3;
	add.s64 	%rd172, %rd3, %rd125;
	ld.global.u64 	%rd171, [%rd172];
	setp.eq.s64 	%p26, %rd184, %rd171;
	@%p26 bra 	$L__BB1_36;
$L__BB1_35:
	shl.b64 	%rd126, %rd171, 3;
	add.s64 	%rd127, %rd3, %rd126;
	ld.global.s32 	%rd184, [%rd127];
	st.global.u64 	[%rd172], %rd184;
	shl.b64 	%rd128, %rd184, 3;
	add.s64 	%rd172, %rd3, %rd128;
	ld.global.u64 	%rd171, [%rd172];
	setp.ne.s64 	%p27, %rd184, %rd171;
	@%p27 bra 	$L__BB1_35;
$L__BB1_36:
	add.s64 	%rd46, %rd2, %rd35;
	ld.global.u64 	%rd185, [%rd46];
	shl.b64 	%rd129, %rd185, 3;
	add.s64 	%rd176, %rd3, %rd129;
	ld.global.u64 	%rd175, [%rd176];
	setp.eq.s64 	%p28, %rd185, %rd175;
	@%p28 bra 	$L__BB1_37;
	bra.uni 	$L__BB1_56;
$L__BB1_37:
	mov.b32 	%r64, 0;
$L__BB1_38:
	min.s64 	%rd58, %rd184, %rd185;
	max.s64 	%rd59, %rd184, %rd185;
	setp.eq.s64 	%p30, %rd185, %rd184;
	@%p30 bra 	$L__BB1_46;
	shl.b64 	%rd133, %rd58, 3;
	add.s64 	%rd60, %rd3, %rd133;
	ld.global.u64 	%rd134, [%rd60];
	setp.ne.s64 	%p31, %rd134, %rd58;
	mov.u64 	%rd184, %rd58;
	mov.u64 	%rd185, %rd59;
	@%p31 bra 	$L__BB1_45;
	cvt.u32.u64 	%r51, %rd58;
	cvt.u32.u64 	%r52, %rd59;
	atom.relaxed.global.cas.b32 	%r53, [%rd60], %r51, %r52;
	cvt.s64.s32 	%rd135, %r53;
	setp.ne.s64 	%p32, %rd58, %rd135;
	@%p32 bra 	$L__BB1_42;
	ld.param.u64 	%rd161, [_Z14boruvka_kerneliiPlS_S_S_PiPyS0_S1__param_9];
	ld.param.u64 	%rd160, [_Z14boruvka_kerneliiPlS_S_S_PiPyS0_S1__param_6];
	cvta.to.global.u64 	%rd144, %rd160;
	shl.b64 	%rd145, %rd59, 2;
	add.s64 	%rd146, %rd144, %rd145;
	atom.global.add.u32 	%r54, [%rd146], 1;
	atom.global.exch.b32 	%r55, [%rd6], 1;
	add.s64 	%rd147, %rd1, %rd35;
	ld.global.u64 	%rd148, [%rd147];
	mul.hi.s64 	%rd149, %rd148, -8543223828751151131;
	add.s64 	%rd150, %rd149, %rd148;
	shr.u64 	%rd151, %rd150, 63;
	shr.s64 	%rd152, %rd150, 29;
	add.s64 	%rd153, %rd152, %rd151;
	mul.lo.s64 	%rd154, %rd153, 1000000007;
	sub.s64 	%rd155, %rd148, %rd154;
	cvta.to.global.u64 	%rd156, %rd161;
	atom.global.add.u64 	%rd157, [%rd156], %rd155;
	bra.uni 	$L__BB1_46;
$L__BB1_42:
	ld.global.u64 	%rd185, [%rd46];
	ld.global.u64 	%rd184, [%rd36];
	shl.b64 	%rd136, %rd184, 3;
	add.s64 	%rd181, %rd3, %rd136;
	ld.global.u64 	%rd180, [%rd181];
	setp.eq.s64 	%p33, %rd184, %rd180;
	@%p33 bra 	$L__BB1_43;
	bra.uni 	$L__BB1_57;
$L__BB1_43:
	shl.b64 	%rd140, %rd185, 3;
	add.s64 	%rd183, %rd3, %rd140;
	ld.global.u64 	%rd182, [%rd183];
	setp.eq.s64 	%p35, %rd185, %rd182;
	@%p35 bra 	$L__BB1_45;
$L__BB1_44:
	shl.b64 	%rd141, %rd182, 3;
	add.s64 	%rd142, %rd3, %rd141;
	ld.global.s32 	%rd185, [%rd142];
	st.global.u64 	[%rd183], %rd185;
	shl.b64 	%rd143, %rd185, 3;
	add.s64 	%rd183, %rd3, %rd143;
	ld.global.u64 	%rd182, [%rd183];
	setp.ne.s64 	%p36, %rd185, %rd182;
	@%p36 bra 	$L__BB1_44;
$L__BB1_45:
	add.s32 	%r64, %r64, 1;
	setp.ne.s32 	%p37, %r64, 100;
	@%p37 bra 	$L__BB1_38;
$L__BB1_46:
	add.s32 	%r63, %r63, %r5;
	setp.lt.s32 	%p38, %r63, %r19;
	@%p38 bra 	$L__BB1_30;
$L__BB1_47:
	setp.ne.s64 	%p39, %rd7, 0;
	@%p39 bra 	$L__BB1_49;
	// begin inline asm
	trap;
	// end inline asm
$L__BB1_49:
	setp.ne.s32 	%p40, %r6, 0;
	barrier.sync 	0;
	@%p40 bra 	$L__BB1_52;
	// begin inline asm
	atom.add.release.gpu.u32 %r56,[%rd8],%r7;
	// end inline asm
$L__BB1_51:
	// begin inline asm
	ld.acquire.gpu.u32 %r58,[%rd8];
	// end inline asm
	xor.b32  	%r59, %r58, %r56;
	setp.gt.s32 	%p41, %r59, -1;
	@%p41 bra 	$L__BB1_51;
$L__BB1_52:
	barrier.sync 	0;
	ld.global.u32 	%r60, [%rd6];
	setp.ne.s32 	%p42, %r60, 0;
	@%p42 bra 	$L__BB1_2;
$L__BB1_53:
	ret;
$L__BB1_54:
	shl.b64 	%rd99, %rd163, 3;
	add.s64 	%rd100, %rd3, %rd99;
	ld.global.u64 	%rd16, [%rd100];
	setp.eq.s64 	%p11, %rd16, %rd163;
	mov.u64 	%rd162, %rd163;
	mov.u64 	%rd163, %rd16;
	@%p11 bra 	$L__BB1_15;
	bra.uni 	$L__BB1_54;
$L__BB1_55:
	shl.b64 	%rd105, %rd167, 3;
	add.s64 	%rd106, %rd3, %rd105;
	ld.global.u64 	%rd26, [%rd106];
	setp.eq.s64 	%p15, %rd26, %rd167;
	mov.u64 	%rd166, %rd167;
	mov.u64 	%rd167, %rd26;
	@%p15 bra 	$L__BB1_18;
	bra.uni 	$L__BB1_55;
$L__BB1_56:
	shl.b64 	%rd130, %rd175, 3;
	add.s64 	%rd131, %rd3, %rd130;
	ld.global.s32 	%rd185, [%rd131];
	st.global.u64 	[%rd176], %rd185;
	shl.b64 	%rd132, %rd185, 3;
	add.s64 	%rd176, %rd3, %rd132;
	ld.global.u64 	%rd175, [%rd176];
	setp.eq.s64 	%p29, %rd185, %rd175;
	@%p29 bra 	$L__BB1_37;
	bra.uni 	$L__BB1_56;
$L__BB1_57:
	shl.b64 	%rd137, %rd180, 3;
	add.s64 	%rd138, %rd3, %rd137;
	ld.global.s32 	%rd184, [%rd138];
	st.global.u64 	[%rd181], %rd184;
	shl.b64 	%rd139, %rd184, 3;
	add.s64 	%rd181, %rd3, %rd139;
	ld.global.u64 	%rd180, [%rd181];
	setp.eq.s64 	%p34, %rd184, %rd180;
	@%p34 bra 	$L__BB1_43;
	bra.uni 	$L__BB1_57;

}


// ===== COMPILED SASS (sm_100) =====

	.target	sm_100

	.elftype	@"ET_EXEC"


//--------------------- .note.nv.tkinfo           --------------------------
	.section	.note.nv.tkinfo,"",@"SHT_NOTE"
	.sectionflags	@"SHF_NOTE_NV_TKINFO"
	.tkinfo
        /*0018*/ 	.word	0x00000002
        /*0030*/ 	.string	""
        /*0030*/ 	.string	"ptxas"
        /*0030*/ 	.string	"Cuda compilation tools, release 13.0, V13.0.88"
        /*0030*/ 	.string	"Build cuda_13.0.r13.0/compiler.36424714_0"
        /*0030*/ 	.string	"-arch sm_100 -m 64 "



//--------------------- .note.nv.cuinfo           --------------------------
	.section	.note.nv.cuinfo,"",@"SHT_NOTE"
	.sectionflags	@"SHF_NOTE_NV_CUINFO"
        /*0018*/ 	.short	0x0002
        /*001a*/ 	.short	0x0064
        /*001c*/ 	.short	0x0082
	.zero		2


//--------------------- .nv.info                  --------------------------
	.section	.nv.info,"",@"SHT_CUDA_INFO"
	.align	4


	//----- nvinfo : EIATTR_REGCOUNT
	.align		4
        /*0000*/ 	.byte	0x04, 0x2f
        /*0002*/ 	.short	(.L_1 - .L_0)
	.align		4
.L_0:
        /*0004*/ 	.word	index@(_Z11initializeriiPlPiS0_S_S_Py)
        /*0008*/ 	.word	0x00000014


	//----- nvinfo : EIATTR_FRAME_SIZE
	.align		4
.L_1:
        /*000c*/ 	.byte	0x04, 0x11
        /*000e*/ 	.short	(.L_3 - .L_2)
	.align		4
.L_2:
        /*0010*/ 	.word	index@(_Z11initializeriiPlPiS0_S_S_Py)
        /*0014*/ 	.word	0x00000000


	//----- nvinfo : EIATTR_REGCOUNT
	.align		4
.L_3:
        /*0018*/ 	.byte	0x04, 0x2f
        /*001a*/ 	.short	(.L_5 - .L_4)
	.align		4
.L_4:
        /*001c*/ 	.word	index@(_Z14boruvka_kerneliiPlS_S_S_PiPyS0_S1_)
        /*0020*/ 	.word	0x0000001c


	//----- nvinfo : EIATTR_FRAME_SIZE
	.align		4
.L_5:
        /*0024*/ 	.byte	0x04, 0x11
        /*0026*/ 	.short	(.L_7 - .L_6)
	.align		4
.L_6:
        /*0028*/ 	.word	index@($__internal_0_$__cuda_sm20_rem_u64)
        /*002c*/ 	.word	0x00000000


	//----- nvinfo : EIATTR_FRAME_SIZE
	.align		4
.L_7:
        /*0030*/ 	.byte	0x04, 0x11
        /*0032*/ 	.short	(.L_9 - .L_8)
	.align		4
.L_8:
        /*0034*/ 	.word	index@(_Z14boruvka_kerneliiPlS_S_S_PiPyS0_S1_)
        /*0038*/ 	.word	0x00000000


	//----- nvinfo : EIATTR_MIN_STACK_SIZE
	.align		4
.L_9:
        /*003c*/ 	.byte	0x04, 0x12
        /*003e*/ 	.short	(.L_11 - .L_10)
	.align		4
.L_10:
        /*0040*/ 	.word	index@(_Z14boruvka_kerneliiPlS_S_S_PiPyS0_S1_)
        /*0044*/ 	.word	0x00000000


	//----- nvinfo : EIATTR_MIN_STACK_SIZE
	.align		4
.L_11:
        /*0048*/ 	.byte	0x04, 0x12
        /*004a*/ 	.short	(.L_13 - .L_12)
	.align		4
.L_12:
        /*004c*/ 	.word	index@(_Z11initializeriiPlPiS0_S_S_Py)
        /*0050*/ 	.word	0x00000000
.L_13:


//--------------------- .nv.compat                --------------------------
	.section	.nv.compat,"",@"SHT_CUDA_COMPAT_INFO"
	.align	4
        /*0000*/ 	.byte	0x02, 0x09, 0x00, 0x00, 0x02, 0x02, 0x01, 0x00, 0x02, 0x05, 0x05, 0x00, 0x03, 0x07, 0x01, 0x01
        /*0010*/ 	.byte	0x02, 0x03, 0x00, 0x00, 0x02, 0x06, 0x01, 0x00, 0x04, 0x0b, 0x08, 0x00, 0x09, 0x00, 0x00, 0x00
        /*0020*/ 	.byte	0x00, 0x00, 0x00, 0x00


//--------------------- .nv.info._Z14boruvka_kerneliiPlS_S_S_PiPyS0_S1_ --------------------------
	.section	.nv.info._Z14boruvka_kerneliiPlS_S_S_PiPyS0_S1_,"",@"SHT_CUDA_INFO"
	.sectionflags	@""
	.align	4


	//----- nvinfo : EIATTR_CUDA_API_VERSION
	.align		4
        /*0000*/ 	.byte	0x04, 0x37
        /*0002*/ 	.short	(.L_15 - .L_14)
.L_14:
        /*0004*/ 	.word	0x00000082


	//----- nvinfo : EIATTR_KPARAM_INFO
	.align		4
.L_15:
        /*0008*/ 	.byte	0x04, 0x17
        /*000a*/ 	.short	(.L_17 - .L_16)
.L_16:
        /*000c*/ 	.word	0x00000000
        /*0010*/ 	.short	0x0009
        /*0012*/ 	.short	0x0040
        /*0014*/ 	.byte	0x00, 0xf5, 0x21, 0x00


	//----- nvinfo : EIATTR_KPARAM_INFO
	.align		4
.L_17:
        /*0018*/ 	.byte	0x04, 0x17
        /*001a*/ 	.short	(.L_19 - .L_18)
.L_18:
        /*001c*/ 	.word	0x00000000
        /*0020*/ 	.short	0x0008
        /*0022*/ 	.short	0x0038
        /*0024*/ 	.byte	0x00, 0xf5, 0x21, 0x00


	//----- nvinfo : EIATTR_KPARAM_INFO
	.align		4
.L_19:
        /*0028*/ 	.byte	0x04, 0x17
        /*002a*/ 	.short	(.L_21 - .L_20)
.L_20:
        /*002c*/ 	.word	0x00000000
        /*0030*/ 	.short	0x0007
        /*0032*/ 	.short	0x0030
        /*0034*/ 	.byte	0x00, 0xf5, 0x21, 0x00


	//----- nvinfo : EIATTR_KPARAM_INFO
	.align		4
.L_21:
        /*0038*/ 	.byte	0x04, 0x17
        /*003a*/ 	.short	(.L_23 - .L_22)
.L_22:
        /*003c*/ 	.word	0x00000000
        /*0040*/ 	.short	0x0006
        /*0042*/ 	.short	0x0028
        /*0044*/ 	.byte	0x00, 0xf5, 0x21, 0x00


	//----- nvinfo : EIATTR_KPARAM_INFO
	.align		4
.L_23:
        /*0048*/ 	.byte	0x04, 0x17
        /*004a*/ 	.short	(.L_25 - .L_24)
.L_24:
        /*004c*/ 	.word	0x00000000
        /*0050*/ 	.short	0x0005
        /*0052*/ 	.short	0x0020
        /*0054*/ 	.byte	0x00, 0xf5, 0x21, 0x00


	//----- nvinfo : EIATTR_KPARAM_INFO
	.align		4
.L_25:
        /*0058*/ 	.byte	0x04, 0x17
        /*005a*/ 	.short	(.L_27 - .L_26)
.L_26:
        /*005c*/ 	.word	0x00000000
        /*0060*/ 	.short	0x0004
        /*0062*/ 	.short	0x0018
        /*0064*/ 	.byte	0x00, 0xf5, 0x21, 0x00


	//----- nvinfo : EIATTR_KPARAM_INFO
	.align		4
.L_27:
        /*0068*/ 	.byte	0x04, 0x17
        /*006a*/ 	.short	(.L_29 - .L_28)
.L_28:
        /*006c*/ 	.word	0x00000000
        /*0070*/ 	.short	0x0003
        /*0072*/ 	.short	0x0010
        /*0074*/ 	.byte	0x00, 0xf5, 0x21, 0x00


	//----- nvinfo : EIATTR_KPARAM_INFO
	.align		4
.L_29:
        /*0078*/ 	.byte	0x04, 0x17
        /*007a*/ 	.short	(.L_31 - .L_30)
.L_30:
        /*007c*/ 	.word	0x00000000
        /*0080*/ 	.short	0x0002
        /*0082*/ 	.short	0x0008
        /*0084*/ 	.byte	0x00, 0xf5, 0x21, 0x00


	//----- nvinfo : EIATTR_KPARAM_INFO
	.align		4
.L_31:
        /*0088*/ 	.byte	0x04, 0x17
        /*008a*/ 	.short	(.L_33 - .L_32)
.L_32:
        /*008c*/ 	.word	0x00000000
        /*0090*/ 	.short	0x0001
        /*0092*/ 	.short	0x0004
        /*0094*/ 	.byte	0x00, 0xf0, 0x11, 0x00


	//----- nvinfo : EIATTR_KPARAM_INFO
	.align		4
.L_33:
        /*0098*/ 	.byte	0x04, 0x17
        /*009a*/ 	.short	(.L_35 - .L_34)
.L_34:
        /*009c*/ 	.word	0x00000000
        /*00a0*/ 	.short	0x0000
        /*00a2*/ 	.short	0x0000
        /*00a4*/ 	.byte	0x00, 0xf0, 0x11, 0x00


	//----- nvinfo : EIATTR_SPARSE_MMA_MASK
	.align		4
.L_35:
        /*00a8*/ 	.byte	0x03, 0x50
        /*00aa*/ 	.short	0x0000


	//----- nvinfo : EIATTR_MAXREG_COUNT
	.align		4
        /*00ac*/ 	.byte	0x03, 0x1b
        /*00ae*/ 	.short	0x00ff


	//----- nvinfo : EIATTR_NUM_BARRIERS
	.align		4
        /*00b0*/ 	.byte	0x02, 0x4c
        /*00b2*/ 	.byte	0x01
	.zero		1


	//----- nvinfo : EIATTR_MERCURY_ISA_VERSION
	.align		4
        /*00b4*/ 	.byte	0x03, 0x5f
        /*00b6*/ 	.short	0x0101


	//----- nvinfo : EIATTR_INT_WARP_WIDE_INSTR_OFFSETS
	.align		4
        /*00b8*/ 	.byte	0x04, 0x31
        /*00ba*/ 	.short	(.L_37 - .L_36)


	//   ....[0]....
.L_36:
        /*00bc*/ 	.word	0x00000420


	//   ....[1]....
        /*00c0*/ 	.word	0x000004e0


	//   ....[2]....
        /*00c4*/ 	.word	0x00000dc0


	//   ....[3]....
        /*00c8*/ 	.word	0x00000e80


	//   ....[4]....
        /*00cc*/ 	.word	0x00001e40


	//   ....[5]....
        /*00d0*/ 	.word	0x00001f00


	//----- nvinfo : EIATTR_COOP_GROUP_MASK_REGIDS
	.align		4
.L_37:
        /*00d4*/ 	.byte	0x04, 0x29
        /*00d6*/ 	.short	(.L_39 - .L_38)


	//   ....[0]....
.L_38:
        /*00d8*/ 	.word	0xffffffff


	//   ....[1]....
        /*00dc*/ 	.word	0xffffffff


	//   ....[2]....
        /*00e0*/ 	.word	0xffffffff


	//   ....[3]....
        /*00e4*/ 	.word	0xffffffff


	//   ....[4]....
        /*00e8*/ 	.word	0xffffffff


	//   ....[5]....
        /*00ec*/ 	.word	0xffffffff


	//   ....[6]....
        /*00f0*/ 	.word	0x05000000


	//   ....[7]....
        /*00f4*/ 	.word	0x05000000


	//   ....[8]....
        /*00f8*/ 	.word	0x05000000


	//   ....[9]....
        /*00fc*/ 	.word	0x05000000


	//   ....[10]....
        /*0100*/ 	.word	0x05000000


	//   ....[11]....
        /*0104*/ 	.word	0x05000000


	//----- nvinfo : EIATTR_COOP_GROUP_INSTR_OFFSETS
	.align		4
.L_39:
        /*0108*/ 	.byte	0x04, 0x28
        /*010a*/ 	.short	(.L_41 - .L_40)


	//   ....[0]....
.L_40:
        /*010c*/ 	.word	0x000003d0


	//   ....[1]....
        /*0110*/ 	.word	0x00000590


	//   ....[2]....
        /*0114*/ 	.word	0x00000d80


	//   ....[3]....
        /*0118*/ 	.word	0x00000f50


	//   ....[4]....
        /*011c*/ 	.word	0x00001e00


	//   ....[5]....
        /*0120*/ 	.word	0x00001fb0


	//   ....[6]....
        /*0124*/ 	.word	0x000020a0


	//   ....[7]....
        /*0128*/ 	.word	0x00002150


	//   ....[8]....
        /*012c*/ 	.word	0x00002200


	//   ....[9]....
        /*0130*/ 	.word	0x000022b0


	//   ....[10]....
        /*0134*/ 	.word	0x00002360


	//   ....[11]....
        /*0138*/ 	.word	0x00002410


	//----- nvinfo : EIATTR_VRC_CTA_INIT_COUNT
	.align		4
.L_41:
        /*013c*/ 	.byte	0x02, 0x4a
	.zero		1
	.zero		1


	//----- nvinfo : EIATTR_EXIT_INSTR_OFFSETS
	.align		4
        /*0140*/ 	.byte	0x04, 0x1c
        /*0142*/ 	.short	(.L_43 - .L_42)


	//   ....[0]....
.L_42:
        /*0144*/ 	.word	0x00000050


	//   ....[1]....
        /*0148*/ 	.word	0x00002000


	//----- nvinfo : EIATTR_CRS_STACK_SIZE
	.align		4
.L_43:
        /*014c*/ 	.byte	0x04, 0x1e
        /*014e*/ 	.short	(.L_45 - .L_44)
.L_44:
        /*0150*/ 	.word	0x00000000


	//----- nvinfo : EIATTR_CBANK_PARAM_SIZE
	.align		4
.L_45:
        /*0154*/ 	.byte	0x03, 0x19
        /*0156*/ 	.short	0x0048


	//----- nvinfo : EIATTR_PARAM_CBANK
	.align		4
        /*0158*/ 	.byte	0x04, 0x0a
        /*015a*/ 	.short	(.L_47 - .L_46)
	.align		4
.L_46:
        /*015c*/ 	.word	index@(.nv.constant0._Z14boruvka_kerneliiPlS_S_S_PiPyS0_S1_)
        /*0160*/ 	.short	0x0380
        /*0162*/ 	.short	0x0048


	//----- nvinfo : EIATTR_SW_WAR
	.align		4
.L_47:
        /*0164*/ 	.byte	0x04, 0x36
        /*0166*/ 	.short	(.L_49 - .L_48)
.L_48:
        /*0168*/ 	.word	0x00000008
.L_49:


//--------------------- .nv.info._Z11initializeriiPlPiS0_S_S_Py --------------------------
	.section	.nv.info._Z11initializeriiPlPiS0_S_S_Py,"",@"SHT_CUDA_INFO"
	.sectionflags	@""
	.align	4


	//----- nvinfo : EIATTR_CUDA_API_VERSION
	.align		4
        /*0000*/ 	.byte	0x04, 0x37
        /*0002*/ 	.short	(.L_51 - .L_50)
.L_50:
        /*0004*/ 	.word	0x00000082


	//----- nvinfo : EIATTR_KPARAM_INFO
	.align		4
.L_51:
        /*0008*/ 	.byte	0x04, 0x17
        /*000a*/ 	.short	(.L_53 - .L_52)
.L_52:
        /*000c*/ 	.word	0x00000000
        /*0010*/ 	.short	0x0007
        /*0012*/ 	.short	0x0030
        /*0014*/ 	.byte	0x00, 0xf5, 0x21, 0x00


	//----- nvinfo : EIATTR_KPARAM_INFO
	.align		4
.L_53:
        /*0018*/ 	.byte	0x04, 0x17
        /*001a*/ 	.short	(.L_55 - .L_54)
.L_54:
        /*001c*/ 	.word	0x00000000
        /*0020*/ 	.short	0x0006
        /*0022*/ 	.short	0x0028
        /*0024*/ 	.byte	0x00, 0xf5, 0x21, 0x00


	//----- nvinfo : EIATTR_KPARAM_INFO
	.align		4
.L_55:
        /*0028*/ 	.byte	0x04, 0x17
        /*002a*/ 	.short	(.L_57 - .L_56)
.L_56:
        /*002c*/ 	.word	0x00000000
        /*0030*/ 	.short	0x0005
        /*0032*/ 	.short	0x0020
        /*0034*/ 	.byte	0x00, 0xf5, 0x21, 0x00


	//----- nvinfo : EIATTR_KPARAM_INFO
	.align		4
.L_57:
        /*0038*/ 	.byte	0x04, 0x17
        /*003a*/ 	.short	(.L_59 - .L_58)
.L_58:
        /*003c*/ 	.word	0x00000000
        /*0040*/ 	.short	0x0004
        /*0042*/ 	.short	0x0018
        /*0044*/ 	.byte	0x00, 0xf5, 0x21, 0x00


	//----- nvinfo : EIATTR_KPARAM_INFO
	.align		4
.L_59:
        /*0048*/ 	.byte	0x04, 0x17
        /*004a*/ 	.short	(.L_61 - .L_60)
.L_60:
        /*004c*/ 	.word	0x00000000
        /*0050*/ 	.short	0x0003
        /*0052*/ 	.short	0x0010
        /*0054*/ 	.byte	0x00, 0xf5, 0x21, 0x00


	//----- nvinfo : EIATTR_KPARAM_INFO
	.align		4
.L_61:
        /*0058*/ 	.byte	0x04, 0x17
        /*005a*/ 	.short	(.L_63 - .L_62)
.L_62:
        /*005c*/ 	.word	0x00000000
        /*0060*/ 	.short	0x0002
        /*0062*/ 	.short	0x0008
        /*0064*/ 	.byte	0x00, 0xf5, 0x21, 0x00


	//----- nvinfo : EIATTR_KPARAM_INFO
	.align		4
.L_63:
        /*0068*/ 	.byte	0x04, 0x17
        /*006a*/ 	.short	(.L_65 - .L_64)
.L_64:
        /*006c*/ 	.word	0x00000000
        /*0070*/ 	.short	0x0001
        /*0072*/ 	.short	0x0004
        /*0074*/ 	.byte	0x00, 0xf0, 0x11, 0x00


	//----- nvinfo : EIATTR_KPARAM_INFO
	.align		4
.L_65:
        /*0078*/ 	.byte	0x04, 0x17
        /*007a*/ 	.short	(.L_67 - .L_66)
.L_66:
        /*007c*/ 	.word	0x00000000
        /*0080*/ 	.short	0x0000
        /*0082*/ 	.short	0x0000
        /*0084*/ 	.byte	0x00, 0xf0, 0x11, 0x00


	//----- nvinfo : EIATTR_SPARSE_MMA_MASK
	.align		4
.L_67:
        /*0088*/ 	.byte	0x03, 0x50
        /*008a*/ 	.short	0x0000


	//----- nvinfo : EIATTR_MAXREG_COUNT
	.align		4
        /*008c*/ 	.byte	0x03, 0x1b
        /*008e*/ 	.short	0x00ff


	//----- nvinfo : EIATTR_MERCURY_ISA_VERSION
	.align		4
        /*0090*/ 	.byte	0x03, 0x5f
        /*0092*/ 	.short	0x0101


	//----- nvinfo : EIATTR_VRC_CTA_INIT_COUNT
	.align		4
        /*0094*/ 	.byte	0x02, 0x4a
	.zero		1
	.zero		1


	//----- nvinfo : EIATTR_EXIT_INSTR_OFFSETS
	.align		4
        /*0098*/ 	.byte	0x04, 0x1c
        /*009a*/ 	.short	(.L_69 - .L_68)


	//   ....[0]....
.L_68:
        /*009c*/ 	.word	0x00000510


	//   ....[1]....
        /*00a0*/ 	.word	0x00000570


	//----- nvinfo : EIATTR_CRS_STACK_SIZE
	.align		4
.L_69:
        /*00a4*/ 	.byte	0x04, 0x1e
        /*00a6*/ 	.short	(.L_71 - .L_70)
.L_70:
        /*00a8*/ 	.word	0x00000000


	//----- nvinfo : EIATTR_CBANK_PARAM_SIZE
	.align		4
.L_71:
        /*00ac*/ 	.byte	0x03, 0x19
        /*00ae*/ 	.short	0x0038


	//----- nvinfo : EIATTR_PARAM_CBANK
	.align		4
        /*00b0*/ 	.byte	0x04, 0x0a
        /*00b2*/ 	.short	(.L_73 - .L_72)
	.align		4
.L_72:
        /*00b4*/ 	.word	index@(.nv.constant0._Z11initializeriiPlPiS0_S_S_Py)
        /*00b8*/ 	.short	0x0380
        /*00ba*/ 	.short	0x0038


	//----- nvinfo : EIATTR_SW_WAR
	.align		4
.L_73:
        /*00bc*/ 	.byte	0x04, 0x36
        /*00be*/ 	.short	(.L_75 - .L_74)
.L_74:
        /*00c0*/ 	.word	0x00000008
.L_75:


//--------------------- .nv.callgraph             --------------------------
	.section	.nv.callgraph,"",@"SHT_CUDA_CALLGRAPH"
	.align	4
	.sectionentsize	8
	.align		4
        /*0000*/ 	.word	0x00000000
	.align		4
        /*0004*/ 	.word	0xffffffff
	.align		4
        /*0008*/ 	.word	0x00000000
	.align		4
        /*000c*/ 	.word	0xfffffffe
	.align		4
        /*0010*/ 	.word	0x00000000
	.align		4
        /*0014*/ 	.word	0xfffffffd
	.align		4
        /*0018*/ 	.word	0x00000000
	.align		4
        /*001c*/ 	.word	0xfffffffc


//--------------------- .text._Z14boruvka_kerneliiPlS_S_S_PiPyS0_S1_ --------------------------
	.section	.text._Z14boruvka_kerneliiPlS_S_S_PiPyS0_S1_,"ax",@progbits
	.align	128
        .global         _Z14boruvka_kerneliiPlS_S_S_PiPyS0_S1_
        .type           _Z14boruvka_kerneliiPlS_S_S_PiPyS0_S1_,@function
        .size           _Z14boruvka_kerneliiPlS_S_S_PiPyS0_S1_,(.L_x_87 - _Z14boruvka_kerneliiPlS_S_S_PiPyS0_S1_)
        .other          _Z14boruvka_kerneliiPlS_S_S_PiPyS0_S1_,@"STO_CUDA_ENTRY STV_DEFAULT"
_Z14boruvka_kerneliiPlS_S_S_PiPyS0_S1_:
.text._Z14boruvka_kerneliiPlS_S_S_PiPyS0_S1_:
[----:B------:R-:W-:Y:S08]  /*0000*/  LDC R1, c[0x0][0x37c] ;  /* 0x0000df00ff017b82 */ /* 0x000ff00000000800 */
[----:B------:R-:W0:Y:S01]  /*0010*/  LDC.64 R2, c[0x0][0x3b8] ;  /* 0x0000ee00ff027b82 */ /* 0x000e220000000a00 */
[----:B------:R-:W0:Y:S02]  /*0020*/  LDCU.64 UR10, c[0x0][0x358] ;  /* 0x00006b00ff0a77ac */ /* 0x000e240008000a00 */
[----:B0-----:R-:W2:Y:S02]  /*0030*/  LDG.E R2, desc[UR10][R2.64] ;  /* 0x0000000a02027981 */ /* 0x001ea4000c1e1900 */
[----:B--2---:R-:W-:-:S13]  /*0040*/  ISETP.NE.AND P0, PT, R2, RZ, PT ;  /* 0x000000ff0200720c */ /* 0x004fda0003f05270 */
[----:B------:R-:W-:Y:S05]  /*0050*/  @!P0 EXIT ;  /* 0x000000000000894d */ /* 0x000fea0003800000 */
[----:B------:R-:W0:Y:S01]  /*0060*/  S2R R3, SR_CTAID.X ;  /* 0x0000000000037919 */ /* 0x000e220000002500 */
[----:B------:R-:W1:Y:S01]  /*0070*/  LDCU UR13, c[0x0][0x360] ;  /* 0x00006c00ff0d77ac */ /* 0x000e620008000800 */
[----:B------:R-:W0:Y:S01]  /*0080*/  S2R R0, SR_CTAID.Y ;  /* 0x0000000000007919 */ /* 0x000e220000002600 */
[----:B------:R-:W2:Y:S01]  /*0090*/  LDCU UR6, c[0x0][0x370] ;  /* 0x00006e00ff0677ac */ /* 0x000ea20008000800 */
[----:B------:R-:W3:Y:S01]  /*00a0*/  S2R R4, SR_CTAID.Z ;  /* 0x0000000000047919 */ /* 0x000ee20000002700 */
[----:B------:R-:W4:Y:S01]  /*00b0*/  LDCU UR4, c[0x0][0x374] ;  /* 0x00006e80ff0477ac */ /* 0x000f220008000800 */
[----:B------:R-:W5:Y:S01]  /*00c0*/  S2R R6, SR_TID.X ;  /* 0x0000000000067919 */ /* 0x000f620000002100 */
[----:B------:R-:W0:Y:S01]  /*00d0*/  LDCU UR5, c[0x0][0x378] ;  /* 0x00006f00ff0577ac */ /* 0x000e220008000800 */
[----:B------:R-:W5:Y:S01]  /*00e0*/  S2R R5, SR_TID.Y ;  /* 0x0000000000057919 */ /* 0x000f620000002200 */
[----:B------:R-:W-:-:S05]  /*00f0*/  CS2R.32 R11, SR_CgaSize ;  /* 0x00000000000b7805 */ /* 0x000fca0000008a00 */
[----:B------:R-:W-:-:S05]  /*0100*/  IMAD R11, R11, -0xa0, RZ ;  /* 0xffffff600b0b7824 */ /* 0x000fca00078e02ff */
[----:B------:R-:W-:-:S14]  /*0110*/  R2UR UR9, R11 ;  /* 0x000000000b0972ca */ /* 0x000fdc00000e0000 */
[----:B------:R-:W0:Y:S01]  /*0120*/  LDCU UR9, c[0x0][UR9+0x258] ;  /* 0x00004b00090977ac */ /* 0x000e220008000800 */
[----:B------:R-:W5:Y:S01]  /*0130*/  S2R R2, SR_TID.Z ;  /* 0x0000000000027919 */ /* 0x000f620000002300 */
[----:B------:R-:W-:-:S05]  /*0140*/  CS2R.32 R11, SR_CgaSize ;  /* 0x00000000000b7805 */ /* 0x000fca0000008a00 */
[----:B------:R-:W-:-:S05]  /*0150*/  IMAD R11, R11, -0xa0, RZ ;  /* 0xffffff600b0b7824 */ /* 0x000fca00078e02ff */
[----:B------:R-:W-:-:S14]  /*0160*/  R2UR UR12, R11 ;  /* 0x000000000b0c72ca */ /* 0x000fdc00000e0000 */
[----:B------:R-:W3:Y:S01]  /*0170*/  LDCU UR12, c[0x0][UR12+0x254] ;  /* 0x00004a800c0c77ac */ /* 0x000ee20008000800 */
[----:B------:R-:W5:Y:S01]  /*0180*/  LDCU UR7, c[0x0][0x384] ;  /* 0x00007080ff0777ac */ /* 0x000f620008000800 */
[----:B--2---:R-:W-:Y:S02]  /*0190*/  UIADD3 UR8, UPT, UPT, URZ, -UR6, URZ ;  /* 0x80000006ff087290 */ /* 0x004fe4000fffe0ff */
[----:B-1----:R-:W-:Y:S02]  /*01a0*/  UIMAD UR6, UR13, UR6, URZ ;  /* 0x000000060d0672a4 */ /* 0x002fe4000f8e02ff */
[----:B----4-:R-:W-:Y:S01]  /*01b0*/  UIMAD UR4, UR8, UR4, URZ ;  /* 0x00000004080472a4 */ /* 0x010fe2000f8e02ff */
[----:B0-----:R-:W-:Y:S02]  /*01c0*/  IMAD.U32 R10, RZ, RZ, UR9 ;  /* 0x00000009ff0a7e24 */ /* 0x001fe4000f8e00ff */
[----:B------:R-:W-:Y:S01]  /*01d0*/  IMAD.IADD R0, R3, 0x1, R0 ;  /* 0x0000000103007824 */ /* 0x000fe200078e0200 */
[----:B------:R-:W-:Y:S01]  /*01e0*/  UIMAD UR4, UR5, UR4, -0x7fffffff ;  /* 0x80000001050474a4 */ /* 0x000fe2000f8e0204 */
[----:B---3--:R-:W-:-:S02]  /*01f0*/  IMAD.U32 R11, RZ, RZ, UR12 ;  /* 0x0000000cff0b7e24 */ /* 0x008fc4000f8e00ff */
[----:B------:R-:W-:Y:S01]  /*0200*/  IMAD.MOV R7, RZ, RZ, -R4 ;  /* 0x000000ffff077224 */ /* 0x000fe200078e0a04 */
[----:B-----5:R-:W-:-:S04]  /*0210*/  USHF.R.S32.HI UR5, URZ, 0x1f, UR7 ;  /* 0x0000001fff057899 */ /* 0x020fc80008011407 */
[----:B------:R-:W-:Y:S01]  /*0220*/  ISETP.NE.AND P0, PT, R0, R7, PT ;  /* 0x000000070000720c */ /* 0x000fe20003f05270 */
[----:B------:R-:W-:Y:S02]  /*0230*/  IMAD.IADD R5, R6, 0x1, R5 ;  /* 0x0000000106057824 */ /* 0x000fe400078e0205 */
[----:B------:R-:W-:-:S03]  /*0240*/  IMAD R6, R3, UR13, R6 ;  /* 0x0000000d03067c24 */ /* 0x000fc6000f8e0206 */
[----:B------:R-:W-:-:S07]  /*0250*/  LOP3.LUT R5, R5, R2, RZ, 0xfc, !PT ;  /* 0x0000000205057212 */ /* 0x000fce00078efcff */
[----:B------:R-:W-:Y:S01]  /*0260*/  VOTEU.ANY UP0, P0 ;  /* 0x0000000000ff7886 */ /* 0x000fe20000000100 */
[----:B------:R-:W-:-:S12]  /*0270*/  USEL UR7, UR4, 0x1, !UP0 ;  /* 0x0000000104077887 */ /* 0x000fd8000c000000 */
.L_x_62:
[----:B------:R-:W0:Y:S01]  /*0280*/  LDC R0, c[0x0][0x380] ;  /* 0x0000e000ff007b82 */ /* 0x000e220000000800 */
[----:B------:R-:W-:Y:S05]  /*0290*/  YIELD ;  /* 0x0000000000007946 */ /* 0x000fea0003800000 */
[----:B------:R-:W-:Y:S01]  /*02a0*/  BSSY.RECONVERGENT B0, `(.L_x_0) ;  /* 0x000000c000007945 */ /* 0x000fe20003800200 */
[----:B------:R-:W-:Y:S01]  /*02b0*/  IMAD.MOV.U32 R7, RZ, RZ, R6 ;  /* 0x000000ffff077224 */ /* 0x000fe200078e0006 */
[----:B-1----:R-:W1:Y:S01]  /*02c0*/  LDC.64 R8, c[0x0][0x3b0] ;  /* 0x0000ec00ff087b82 */ /* 0x002e620000000a00 */
[----:B------:R-:W-:Y:S02]  /*02d0*/  IMAD.MOV.U32 R12, RZ, RZ, -0x1 ;  /* 0xffffffffff0c7424 */ /* 0x000fe400078e00ff */
[----:B-----5:R-:W-:-:S07]  /*02e0*/  IMAD.MOV.U32 R13, RZ, RZ, -0x1 ;  /* 0xffffffffff0d7424 */ /* 0x020fce00078e00ff */
.L_x_2:
[----:B0-----:R-:W-:-:S13]  /*02f0*/  ISETP.GE.AND P0, PT, R7, R0, PT ;  /* 0x000000000700720c */ /* 0x001fda0003f06270 */
[----:B------:R-:W-:Y:S05]  /*0300*/  @P0 BRA `(.L_x_1) ;  /* 0x0000000000140947 */ /* 0x000fea0003800000 */
[----:B-1----:R-:W-:-:S04]  /*0310*/  IMAD.WIDE R2, R7, 0x8, R8 ;  /* 0x0000000807027825 */ /* 0x002fc800078e0208 */
[----:B------:R-:W-:Y:S01]  /*0320*/  VIADD R7, R7, UR6 ;  /* 0x0000000607077c36 */ /* 0x000fe20008000000 */
[----:B------:R2:W-:Y:S04]  /*0330*/  STG.E.64 desc[UR10][R2.64], R12 ;  /* 0x0000000c02007986 */ /* 0x0005e8000c101b0a */
[----:B------:R-:W-:-:S13]  /*0340*/  ISETP.GE.AND P0, PT, R7, R0, PT ;  /* 0x000000000700720c */ /* 0x000fda0003f06270 */
[----:B--2---:R-:W-:Y:S05]  /*0350*/  @!P0 BRA `(.L_x_2) ;  /* 0xfffffffc00e48947 */ /* 0x004fea000383ffff */
.L_x_1:
[----:B------:R-:W-:Y:S05]  /*0360*/  BSYNC.RECONVERGENT B0 ;  /* 0x0000000000007941 */ /* 0x000fea0003800200 */
.L_x_0:
[----:B------:R-:W-:-:S04]  /*0370*/  UISETP.NE.U32.AND UP0, UPT, UR9, URZ, UPT ;  /* 0x000000ff0900728c */ /* 0x000fc8000bf05070 */
[----:B------:R-:W-:-:S09]  /*0380*/  UISETP.NE.AND.EX UP0, UPT, UR12, URZ, UPT, UP0 ;  /* 0x000000ff0c00728c */ /* 0x000fd2000bf05300 */
[----:B------:R-:W-:Y:S05]  /*0390*/  BRA.U !UP0, `(.L_x_3) ;  /* 0x0000001d08247547 */ /* 0x000fea000b800000 */
[----:B------:R-:W-:Y:S01]  /*03a0*/  UMOV UR4, 0xffffffff ;  /* 0xffffffff00047882 */ /* 0x000fe20000000000 */
[----:B------:R-:W-:Y:S02]  /*03b0*/  ISETP.NE.AND P0, PT, R5, RZ, PT ;  /* 0x000000ff0500720c */ /* 0x000fe40003f05270 */
[----:B------:R-:W-:Y:S11]  /*03c0*/  BRA.DIV UR4, `(.L_x_4) ;  /* 0x0000001e041c7947 */ /* 0x000ff6000b800000 */
[----:B------:R-:W-:Y:S06]  /*03d0*/  BAR.SYNC.DEFER_BLOCKING 0x0 ;  /* 0x0000000000007b1d */ /* 0x000fec0000010000 */
.L_x_65:
[----:B------:R-:W-:Y:S01]  /*03e0*/  BSSY B0, `(.L_x_5) ;  /* 0x0000018000007945 */ /* 0x000fe20003800000 */
[----:B------:R-:W-:-:S03]  /*03f0*/  ISETP.NE.AND P1, PT, R6, RZ, PT ;  /* 0x000000ff0600720c */ /* 0x000fc60003f25270 */
[----:B------:R-:W-:Y:S10]  /*0400*/  @P0 BRA `(.L_x_6) ;  /* 0x0000000000540947 */ /* 0x000ff40003800000 */
[----:B------:R-:W0:Y:S01]  /*0410*/  S2R R3, SR_LANEID ;  /* 0x0000000000037919 */ /* 0x000e220000000000 */
[----:B------:R-:W-:Y:S02]  /*0420*/  VOTEU.ANY UR4, UPT, PT ;  /* 0x0000000000047886 */ /* 0x000fe400038e0100 */
[----:B------:R-:W0:Y:S08]  /*0430*/  FLO.U32 R2, UR4 ;  /* 0x0000000400027d00 */ /* 0x000e3000080e0000 */
[----:B------:R-:W2:Y:S01]  /*0440*/  POPC R0, UR4 ;  /* 0x0000000400007d09 */ /* 0x000ea20008000000 */
[----:B0-----:R-:W-:Y:S01]  /*0450*/  ISETP.EQ.U32.AND P0, PT, R2, R3, PT ;  /* 0x000000030200720c */ /* 0x001fe20003f02070 */
[----:B--2---:R-:W-:-:S12]  /*0460*/  IMAD R3, R0, UR7, RZ ;  /* 0x0000000700037c24 */ /* 0x004fd8000f8e02ff */
[----:B------:R-:W-:Y:S06]  /*0470*/  @P0 MEMBAR.ALL.GPU ;  /* 0x0000000000000992 */ /* 0x000fec000000a000 */
[----:B------:R-:W-:-:S00]  /*0480*/  @P0 ERRBAR ;  /* 0x00000000000009ab */ /* 0x000fc00000000000 */
[----:B------:R-:W-:Y:S06]  /*0490*/  @P0 CGAERRBAR ;  /* 0x00000000000005ab */ /* 0x000fec0000000000 */
[----:B------:R-:W2:Y:S01]  /*04a0*/  @P0 ATOM.E.ADD.STRONG.GPU PT, R3, desc[UR10][R10.64+0x4], R3 ;  /* 0x800004030a03098a */ /* 0x000ea200081ef10a */
[----:B------:R-:W0:Y:S02]  /*04b0*/  S2R R4, SR_LTMASK ;  /* 0x0000000000047919 */ /* 0x000e240000003900 */
[----:B0-----:R-:W-:-:S04]  /*04c0*/  LOP3.LUT R4, R4, UR4, RZ, 0xc0, !PT ;  /* 0x0000000404047c12 */ /* 0x001fc8000f8ec0ff */
[----:B------:R-:W0:Y:S01]  /*04d0*/  POPC R7, R4 ;  /* 0x0000000400077309 */ /* 0x000e220000000000 */
[----:B--2---:R-:W0:Y:S02]  /*04e0*/  SHFL.IDX PT, R0, R3, R2, 0x1f ;  /* 0x00001f0203007589 */ /* 0x004e2400000e0000 */
[----:B0-----:R-:W-:-:S07]  /*04f0*/  IMAD R0, R7, UR7, R0 ;  /* 0x0000000707007c24 */ /* 0x001fce000f8e0200 */
.L_x_7:
[----:B------:R-:W2:Y:S04]  /*0500*/  LD.E.STRONG.GPU R3, desc[UR10][R10.64+0x4] ;  /* 0x0000040a0a037980 */ /* 0x000ea8000c10f900 */
[----:B--2---:R-:W-:Y:S01]  /*0510*/  CCTL.IVALL ;  /* 0x00000000ff00798f */ /* 0x004fe20002000000 */
[----:B------:R-:W-:Y:S05]  /*0520*/  YIELD ;  /* 0x0000000000007946 */ /* 0x000fea0003800000 */
[----:B------:R-:W-:-:S04]  /*0530*/  LOP3.LUT R3, R3, R0, RZ, 0x3c, !PT ;  /* 0x0000000003037212 */ /* 0x000fc800078e3cff */
[----:B------:R-:W-:-:S13]  /*0540*/  ISETP.GT.AND P0, PT, R3, -0x1, PT ;  /* 0xffffffff0300780c */ /* 0x000fda0003f04270 */
[----:B------:R-:W-:Y:S05]  /*0550*/  @P0 BRA `(.L_x_7) ;  /* 0xfffffffc00e80947 */ /* 0x000fea000383ffff */
.L_x_6:
[----:B------:R-:W-:Y:S05]  /*0560*/  BSYNC B0 ;  /* 0x0000000000007941 */ /* 0x000fea0003800000 */
.L_x_5:
[----:B------:R-:W-:-:S03]  /*0570*/  UMOV UR4, 0xffffffff ;  /* 0xffffffff00047882 */ /* 0x000fc60000000000 */
[----:B------:R-:W-:Y:S05]  /*0580*/  BRA.DIV UR4, `(.L_x_8) ;  /* 0x0000001a04d87947 */ /* 0x000fea000b800000 */
[----:B------:R-:W-:Y:S06]  /*0590*/  BAR.SYNC.DEFER_BLOCKING 0x0 ;  /* 0x0000000000007b1d */ /* 0x000fec0000010000 */
.L_x_68:
[----:B------:R-:W0:Y:S01]  /*05a0*/  @!P1 LDC.64 R2, c[0x0][0x3b8] ;  /* 0x0000ee00ff029b82 */ /* 0x000e220000000a00 */
[----:B------:R-:W2:Y:S01]  /*05b0*/  LDCU UR4, c[0x0][0x384] ;  /* 0x00007080ff0477ac */ /* 0x000ea20008000800 */
[----:B------:R-:W-:Y:S01]  /*05c0*/  BSSY B0, `(.L_x_9) ;  /* 0x0000075000007945 */ /* 0x000fe20003800000 */
[----:B--2---:R-:W-:Y:S01]  /*05d0*/  ISETP.GE.AND P0, PT, R6, UR4, PT ;  /* 0x0000000406007c0c */ /* 0x004fe2000bf06270 */
[----:B0-----:R0:W-:-:S12]  /*05e0*/  @!P1 STG.E desc[UR10][R2.64], RZ ;  /* 0x000000ff02009986 */ /* 0x0011d8000c10190a */
[----:B------:R-:W-:Y:S05]  /*05f0*/  @P0 BRA `(.L_x_10) ;  /* 0x0000000400c40947 */ /* 0x000fea0003800000 */
[----:B------:R-:W-:-:S07]  /*0600*/  IMAD.MOV.U32 R0, RZ, RZ, R6 ;  /* 0x000000ffff007224 */ /* 0x000fce00078e0006 */
.L_x_26:
[----:B-1----:R-:W1:Y:S08]  /*0610*/  LDC.64 R8, c[0x0][0x390] ;  /* 0x0000e400ff087b82 */ /* 0x002e700000000a00 */
[----:B0-----:R-:W0:Y:S01]  /*0620*/  LDC.64 R2, c[0x0][0x3a0] ;  /* 0x0000e800ff027b82 */ /* 0x001e220000000a00 */
[----:B-1----:R-:W-:-:S06]  /*0630*/  IMAD.WIDE R8, R0, 0x8, R8 ;  /* 0x0000000800087825 */ /* 0x002fcc00078e0208 */
[----:B------:R-:W0:Y:S02]  /*0640*/  LDG.E.64 R8, desc[UR10][R8.64] ;  /* 0x0000000a08087981 */ /* 0x000e24000c1e1b00 */
[----:B0-----:R-:W-:-:S04]  /*0650*/  LEA R14, P0, R8, R2, 0x3 ;  /* 0x00000002080e7211 */ /* 0x001fc800078018ff */
[----:B------:R-:W-:-:S05]  /*0660*/  LEA.HI.X R15, R8, R3, R9, 0x3, P0 ;  /* 0x00000003080f7211 */ /* 0x000fca00000f1c09 */
[----:B------:R-:W2:Y:S01]  /*0670*/  LDG.E.64 R12, desc[UR10][R14.64] ;  /* 0x0000000a0e0c7981 */ /* 0x000ea2000c1e1b00 */
[----:B------:R-:W-:Y:S05]  /*0680*/  YIELD ;  /* 0x0000000000007946 */ /* 0x000fea0003800000 */
[----:B------:R-:W-:Y:S01]  /*0690*/  BSSY.RECONVERGENT B1, `(.L_x_11) ;  /* 0x0000013000017945 */ /* 0x000fe20003800200 */
[----:B------:R-:W-:Y:S02]  /*06a0*/  SHF.R.S32.HI R7, RZ, 0x1f, R0 ;  /* 0x0000001fff077819 */ /* 0x000fe40000011400 */
[----:B--2---:R-:W-:-:S04]  /*06b0*/  ISETP.NE.U32.AND P0, PT, R12, R8, PT ;  /* 0x000000080c00720c */ /* 0x004fc80003f05070 */
[----:B------:R-:W-:-:S13]  /*06c0*/  ISETP.NE.AND.EX P0, PT, R13, R9, PT, P0 ;  /* 0x000000090d00720c */ /* 0x000fda0003f05300 */
[----:B------:R-:W-:Y:S05]  /*06d0*/  @!P0 BRA `(.L_x_12) ;  /* 0x0000000000388947 */ /* 0x000fea0003800000 */
[----:B------:R-:W-:Y:S01]  /*06e0*/  BSSY.RECONVERGENT B2, `(.L_x_12) ;  /* 0x000000d000027945 */ /* 0x000fe20003800200 */
[----:B------:R-:W-:Y:S02]  /*06f0*/  IMAD.MOV.U32 R17, RZ, RZ, R12 ;  /* 0x000000ffff117224 */ /* 0x000fe400078e000c */
[----:B------:R-:W-:-:S07]  /*0700*/  IMAD.MOV.U32 R4, RZ, RZ, R13 ;  /* 0x000000ffff047224 */ /* 0x000fce00078e000d */
.L_x_13:
[----:B------:R-:W-:-:S04]  /*0710*/  LEA R8, P0, R17, R2, 0x3 ;  /* 0x0000000211087211 */ /* 0x000fc800078018ff */
[----:B------:R-:W-:-:S05]  /*0720*/  LEA.HI.X R9, R17, R3, R4, 0x3, P0 ;  /* 0x0000000311097211 */ /* 0x000fca00000f1c04 */
[----:B------:R0:W2:Y:S02]  /*0730*/  LDG.E.64 R18, desc[UR10][R8.64] ;  /* 0x0000000a08127981 */ /* 0x0000a4000c1e1b00 */
[----:B0-----:R-:W-:Y:S02]  /*0740*/  IMAD.MOV.U32 R8, RZ, RZ, R17 ;  /* 0x000000ffff087224 */ /* 0x001fe400078e0011 */
[----:B------:R-:W-:Y:S01]  /*0750*/  IMAD.MOV.U32 R9, RZ, RZ, R4 ;  /* 0x000000ffff097224 */ /* 0x000fe200078e0004 */
[----:B--2---:R-:W-:Y:S01]  /*0760*/  ISETP.NE.U32.AND P0, PT, R18, R17, PT ;  /* 0x000000111200720c */ /* 0x004fe20003f05070 */
[----:B------:R-:W-:-:S03]  /*0770*/  IMAD.MOV.U32 R17, RZ, RZ, R18 ;  /* 0x000000ffff117224 */ /* 0x000fc600078e0012 */
[----:B------:R-:W-:Y:S01]  /*0780*/  ISETP.NE.AND.EX P0, PT, R19, R4, PT, P0 ;  /* 0x000000041300720c */ /* 0x000fe20003f05300 */
[----:B------:R-:W-:-:S12]  /*0790*/  IMAD.MOV.U32 R4, RZ, RZ, R19 ;  /* 0x000000ffff047224 */ /* 0x000fd800078e0013 */
[----:B------:R-:W-:Y:S05]  /*07a0*/  @P0 BRA `(.L_x_13) ;  /* 0xfffffffc00d80947 */ /* 0x000fea000383ffff */
[----:B------:R-:W-:Y:S05]  /*07b0*/  BSYNC.RECONVERGENT B2 ;  /* 0x0000000000027941 */ /* 0x000fea0003800200 */
.L_x_12:
[----:B------:R-:W-:Y:S05]  /*07c0*/  BSYNC.RECONVERGENT B1 ;  /* 0x0000000000017941 */ /* 0x000fea0003800200 */
.L_x_11:
[----:B------:R-:W-:Y:S01]  /*07d0*/  ISETP.NE.U32.AND P0, PT, R12, R8, PT ;  /* 0x000000080c00720c */ /* 0x000fe20003f05070 */
[----:B------:R-:W-:Y:S03]  /*07e0*/  BSSY.RECONVERGENT B1, `(.L_x_14) ;  /* 0x000000c000017945 */ /* 0x000fe60003800200 */
[----:B------:R-:W-:-:S13]  /*07f0*/  ISETP.NE.AND.EX P0, PT, R13, R9, PT, P0 ;  /* 0x000000090d00720c */ /* 0x000fda0003f05300 */
[----:B------:R-:W-:Y:S05]  /*0800*/  @!P0 BRA `(.L_x_15) ;  /* 0x0000000000248947 */ /* 0x000fea0003800000 */
.L_x_16:
[----:B------:R-:W-:Y:S01]  /*0810*/  IMAD.MOV.U32 R16, RZ, RZ, R14 ;  /* 0x000000ffff107224 */ /* 0x000fe200078e000e */
[----:B------:R-:W-:Y:S01]  /*0820*/  LEA R14, P0, R12, R2, 0x3 ;  /* 0x000000020c0e7211 */ /* 0x000fe200078018ff */
[----:B------:R-:W-:-:S03]  /*0830*/  IMAD.MOV.U32 R17, RZ, RZ, R15 ;  /* 0x000000ffff117224 */ /* 0x000fc600078e000f */
[----:B------:R-:W-:Y:S02]  /*0840*/  LEA.HI.X R15, R12, R3, R13, 0x3, P0 ;  /* 0x000000030c0f7211 */ /* 0x000fe400000f1c0d */
[----:B------:R0:W-:Y:S04]  /*0850*/  STG.E.64 desc[UR10][R16.64], R8 ;  /* 0x0000000810007986 */ /* 0x0001e8000c101b0a */
[----:B------:R-:W2:Y:S02]  /*0860*/  LDG.E.64 R12, desc[UR10][R14.64] ;  /* 0x0000000a0e0c7981 */ /* 0x000ea4000c1e1b00 */
[----:B--2---:R-:W-:-:S04]  /*0870*/  ISETP.NE.U32.AND P0, PT, R12, R8, PT ;  /* 0x000000080c00720c */ /* 0x004fc80003f05070 */
[----:B------:R-:W-:-:S13]  /*0880*/  ISETP.NE.AND.EX P0, PT, R13, R9, PT, P0 ;  /* 0x000000090d00720c */ /* 0x000fda0003f05300 */
[----:B0-----:R-:W-:Y:S05]  /*0890*/  @P0 BRA `(.L_x_16) ;  /* 0xfffffffc00dc0947 */ /* 0x001fea000383ffff */
.L_x_15:
[----:B------:R-:W-:Y:S05]  /*08a0*/  BSYNC.RECONVERGENT B1 ;  /* 0x0000000000017941 */ /* 0x000fea0003800200 */
.L_x_14:
[----:B------:R-:W0:Y:S02]  /*08b0*/  LDCU.64 UR14, c[0x0][0x388] ;  /* 0x00007100ff0e77ac */ /* 0x000e240008000a00 */
[----:B0-----:R-:W-:-:S04]  /*08c0*/  LEA R12, P0, R0, UR14, 0x3 ;  /* 0x0000000e000c7c11 */ /* 0x001fc8000f8018ff */
[----:B------:R-:W-:-:S06]  /*08d0*/  LEA.HI.X R13, R0, UR15, R7, 0x3, P0 ;  /* 0x0000000f000d7c11 */ /* 0x000fcc00080f1c07 */
[----:B------:R-:W2:Y:S02]  /*08e0*/  LDG.E.64 R12, desc[UR10][R12.64] ;  /* 0x0000000a0c0c7981 */ /* 0x000ea4000c1e1b00 */
[----:B--2---:R-:W-:-:S04]  /*08f0*/  LEA R16, P0, R12, R2, 0x3 ;  /* 0x000000020c107211 */ /* 0x004fc800078018ff */
[----:B------:R-:W-:-:S05]  /*0900*/  LEA.HI.X R17, R12, R3, R13, 0x3, P0 ;  /* 0x000000030c117211 */ /* 0x000fca00000f1c0d */
[----:B------:R-:W2:Y:S01]  /*0910*/  LDG.E.64 R14, desc[UR10][R16.64] ;  /* 0x0000000a100e7981 */ /* 0x000ea2000c1e1b00 */
[----:B------:R-:W-:Y:S01]  /*0920*/  BSSY.RECONVERGENT B1, `(.L_x_17) ;  /* 0x0000014000017945 */ /* 0x000fe20003800200 */
[----:B--2---:R-:W-:-:S04]  /*0930*/  ISETP.NE.U32.AND P0, PT, R14, R12, PT ;  /* 0x0000000c0e00720c */ /* 0x004fc80003f05070 */
[----:B------:R-:W-:-:S13]  /*0940*/  ISETP.NE.AND.EX P0, PT, R15, R13, PT, P0 ;  /* 0x0000000d0f00720c */ /* 0x000fda0003f05300 */
[----:B------:R-:W-:Y:S05]  /*0950*/  @!P0 BRA `(.L_x_18) ;  /* 0x0000000000408947 */ /* 0x000fea0003800000 */
[----:B------:R-:W-:Y:S01]  /*0960*/  BSSY.RECONVERGENT B2, `(.L_x_19) ;  /* 0x000000d000027945 */ /* 0x000fe20003800200 */
[----:B------:R-:W-:Y:S02]  /*0970*/  IMAD.MOV.U32 R19, RZ, RZ, R14 ;  /* 0x000000ffff137224 */ /* 0x000fe400078e000e */
[----:B------:R-:W-:-:S07]  /*0980*/  IMAD.MOV.U32 R20, RZ, RZ, R15 ;  /* 0x000000ffff147224 */ /* 0x000fce00078e000f */
.L_x_20:
[----:B------:R-:W-:-:S04]  /*0990*/  LEA R12, P0, R19, R2, 0x3 ;  /* 0x00000002130c7211 */ /* 0x000fc800078018ff */
[----:B------:R-:W-:-:S06]  /*09a0*/  LEA.HI.X R13, R19, R3, R20, 0x3, P0 ;  /* 0x00000003130d7211 */ /* 0x000fcc00000f1c14 */
[----:B------:R-:W2:Y:S01]  /*09b0*/  LDG.E.64 R12, desc[UR10][R12.64] ;  /* 0x0000000a0c0c7981 */ /* 0x000ea2000c1e1b00 */
[----:B------:R-:W-:Y:S02]  /*09c0*/  IMAD.MOV.U32 R4, RZ, RZ, R19 ;  /* 0x000000ffff047224 */ /* 0x000fe400078e0013 */
[----:B------:R-:W-:Y:S01]  /*09d0*/  IMAD.MOV.U32 R18, RZ, RZ, R20 ;  /* 0x000000ffff127224 */ /* 0x000fe200078e0014 */
[----:B--2---:R-:W-:Y:S01]  /*09e0*/  ISETP.NE.U32.AND P0, PT, R12, R19, PT ;  /* 0x000000130c00720c */ /* 0x004fe20003f05070 */
[----:B------:R-:W-:-:S03]  /*09f0*/  IMAD.MOV.U32 R19, RZ, RZ, R12 ;  /* 0x000000ffff137224 */ /* 0x000fc600078e000c */
[----:B------:R-:W-:Y:S01]  /*0a00*/  ISETP.NE.AND.EX P0, PT, R13, R20, PT, P0 ;  /* 0x000000140d00720c */ /* 0x000fe20003f05300 */
[----:B------:R-:W-:-:S12]  /*0a10*/  IMAD.MOV.U32 R20, RZ, RZ, R13 ;  /* 0x000000ffff147224 */ /* 0x000fd800078e000d */
[----:B------:R-:W-:Y:S05]  /*0a20*/  @P0 BRA `(.L_x_20) ;  /* 0xfffffffc00d80947 */ /* 0x000fea000383ffff */
[----:B------:R-:W-:Y:S05]  /*0a30*/  BSYNC.RECONVERGENT B2 ;  /* 0x0000000000027941 */ /* 0x000fea0003800200 */
.L_x_19:
[----:B------:R-:W-:Y:S02]  /*0a40*/  IMAD.MOV.U32 R12, RZ, RZ, R4 ;  /* 0x000000ffff0c7224 */ /* 0x000fe400078e0004 */
[----:B------:R-:W-:-:S07]  /*0a50*/  IMAD.MOV.U32 R13, RZ, RZ, R18 ;  /* 0x000000ffff0d7224 */ /* 0x000fce00078e0012 */
.L_x_18:
[----:B------:R-:W-:Y:S05]  /*0a60*/  BSYNC.RECONVERGENT B1 ;  /* 0x0000000000017941 */ /* 0x000fea0003800200 */
.L_x_17:
[----:B------:R-:W-:Y:S01]  /*0a70*/  ISETP.NE.U32.AND P1, PT, R14, R12, PT ;  /* 0x0000000c0e00720c */ /* 0x000fe20003f25070 */
[----:B------:R-:W-:Y:S01]  /*0a80*/  BSSY.RECONVERGENT B1, `(.L_x_21) ;  /* 0x000000e000017945 */ /* 0x000fe20003800200 */
[----:B------:R-:W-:Y:S02]  /*0a90*/  ISETP.NE.U32.AND P0, PT, R12, R8, PT ;  /* 0x000000080c00720c */ /* 0x000fe40003f05070 */
[----:B------:R-:W-:Y:S02]  /*0aa0*/  ISETP.NE.AND.EX P1, PT, R15, R13, PT, P1 ;  /* 0x0000000d0f00720c */ /* 0x000fe40003f25310 */
[----:B------:R-:W-:-:S11]  /*0ab0*/  ISETP.NE.AND.EX P0, PT, R13, R9, PT, P0 ;  /* 0x000000090d00720c */ /* 0x000fd60003f05300 */
[----:B------:R-:W-:Y:S05]  /*0ac0*/  @!P1 BRA `(.L_x_22) ;  /* 0x0000000000249947 */ /* 0x000fea0003800000 */
.L_x_23:
        /* <DEDUP_REMOVED lines=9> */
.L_x_22:
[----:B------:R-:W-:Y:S05]  /*0b60*/  BSYNC.RECONVERGENT B1 ;  /* 0x0000000000017941 */ /* 0x000fea0003800200 */
.L_x_21:
[----:B------:R-:W-:Y:S04]  /*0b70*/  BSSY.RECONVERGENT B1, `(.L_x_24) ;  /* 0x0000015000017945 */ /* 0x000fe80003800200 */
[----:B------:R-:W-:Y:S05]  /*0b80*/  @!P0 BRA `(.L_x_25) ;  /* 0x00000000004c8947 */ /* 0x000fea0003800000 */
[----:B------:R-:W0:Y:S01]  /*0b90*/  LDCU.64 UR14, c[0x0][0x398] ;  /* 0x00007300ff0e77ac */ /* 0x000e220008000a00 */
[----:B------:R-:W1:Y:S01]  /*0ba0*/  LDCU UR4, c[0x0][0x384] ;  /* 0x00007080ff0477ac */ /* 0x000e620008000800 */
[----:B0-----:R-:W-:-:S04]  /*0bb0*/  LEA R2, P0, R0, UR14, 0x3 ;  /* 0x0000000e00027c11 */ /* 0x001fc8000f8018ff */
[--C-:B------:R-:W-:Y:S01]  /*0bc0*/  LEA.HI.X R3, R0, UR15, R7.reuse, 0x3, P0 ;  /* 0x0000000f00037c11 */ /* 0x100fe200080f1c07 */
[----:B------:R-:W0:Y:S05]  /*0bd0*/  LDCU.64 UR14, c[0x0][0x3b0] ;  /* 0x00007600ff0e77ac */ /* 0x000e2a0008000a00 */
[----:B------:R-:W1:Y:S01]  /*0be0*/  LDG.E.64 R2, desc[UR10][R2.64] ;  /* 0x0000000a02027981 */ /* 0x000e62000c1e1b00 */
[----:B------:R-:W-:Y:S02]  /*0bf0*/  IMAD.MOV.U32 R14, RZ, RZ, R0 ;  /* 0x000000ffff0e7224 */ /* 0x000fe400078e0000 */
[----:B------:R-:W-:Y:S01]  /*0c00*/  IMAD.MOV.U32 R15, RZ, RZ, R7 ;  /* 0x000000ffff0f7224 */ /* 0x000fe200078e0007 */
[----:B0-----:R-:W-:-:S02]  /*0c10*/  LEA R16, P0, R8, UR14, 0x3 ;  /* 0x0000000e08107c11 */ /* 0x001fc4000f8018ff */
[----:B------:R-:W-:-:S04]  /*0c20*/  LEA R18, P1, R12, UR14, 0x3 ;  /* 0x0000000e0c127c11 */ /* 0x000fc8000f8218ff */
[----:B------:R-:W-:Y:S01]  /*0c30*/  LEA.HI.X R19, R12, UR15, R13, 0x3, P1 ;  /* 0x0000000f0c137c11 */ /* 0x000fe200088f1c0d */
[----:B-1----:R-:W-:Y:S02]  /*0c40*/  IMAD R17, R3, UR4, RZ ;  /* 0x0000000403117c24 */ /* 0x002fe4000f8e02ff */
[----:B------:R-:W-:-:S04]  /*0c50*/  IMAD.WIDE.U32 R14, R2, UR4, R14 ;  /* 0x00000004020e7c25 */ /* 0x000fc8000f8e000e */
[----:B------:R-:W-:Y:S01]  /*0c60*/  IMAD R7, R2, UR5, R17 ;  /* 0x0000000502077c24 */ /* 0x000fe2000f8e0211 */
[----:B------:R-:W-:Y:S01]  /*0c70*/  LEA.HI.X R17, R8, UR15, R9, 0x3, P0 ;  /* 0x0000000f08117c11 */ /* 0x000fe200080f1c09 */
[----:B------:R-:W-:Y:S02]  /*0c80*/  IMAD.MOV.U32 R2, RZ, RZ, R14 ;  /* 0x000000ffff027224 */ /* 0x000fe400078e000e */
[----:B------:R-:W-:-:S05]  /*0c90*/  IMAD.IADD R3, R15, 0x1, R7 ;  /* 0x000000010f037824 */ /* 0x000fca00078e0207 */
[----:B------:R0:W-:Y:S04]  /*0ca0*/  REDG.E.MIN.64.STRONG.GPU desc[UR10][R16.64], R2 ;  /* 0x000000021000798e */ /* 0x0001e8000c92e50a */
[----:B------:R0:W-:Y:S02]  /*0cb0*/  REDG.E.MIN.64.STRONG.GPU desc[UR10][R18.64], R2 ;  /* 0x000000021200798e */ /* 0x0001e4000c92e50a */
.L_x_25:
[----:B------:R-:W-:Y:S05]  /*0cc0*/  BSYNC.RECONVERGENT B1 ;  /* 0x0000000000017941 */ /* 0x000fea0003800200 */
.L_x_24:
[----:B------:R-:W1:Y:S01]  /*0cd0*/  LDCU UR4, c[0x0][0x384] ;  /* 0x00007080ff0477ac */ /* 0x000e620008000800 */
[----:B------:R-:W-:-:S05]  /*0ce0*/  VIADD R0, R0, UR6 ;  /* 0x0000000600007c36 */ /* 0x000fca0008000000 */
[----:B-1----:R-:W-:-:S13]  /*0cf0*/  ISETP.GE.AND P0, PT, R0, UR4, PT ;  /* 0x0000000400007c0c */ /* 0x002fda000bf06270 */
[----:B------:R-:W-:Y:S05]  /*0d00*/  @!P0 BRA `(.L_x_26) ;  /* 0xfffffff800408947 */ /* 0x000fea000383ffff */
.L_x_10:
[----:B------:R-:W-:Y:S05]  /*0d10*/  BSYNC B0 ;  /* 0x0000000000007941 */ /* 0x000fea0003800000 */
.L_x_9:
[----:B------:R-:W-:-:S04]  /*0d20*/  UISETP.NE.U32.AND UP0, UPT, UR9, URZ, UPT ;  /* 0x000000ff0900728c */ /* 0x000fc8000bf05070 */
[----:B------:R-:W-:-:S09]  /*0d30*/  UISETP.NE.AND.EX UP0, UPT, UR12, URZ, UPT, UP0 ;  /* 0x000000ff0c00728c */ /* 0x000fd2000bf05300 */
[----:B------:R-:W-:Y:S05]  /*0d40*/  BRA.U !UP0, `(.L_x_27) ;  /* 0x0000001108b47547 */ /* 0x000fea000b800000 */
[----:B------:R-:W-:Y:S01]  /*0d50*/  UMOV UR4, 0xffffffff ;  /* 0xffffffff00047882 */ /* 0x000fe20000000000 */
[----:B------:R-:W-:Y:S02]  /*0d60*/  ISETP.NE.AND P0, PT, R5, RZ, PT ;  /* 0x000000ff0500720c */ /* 0x000fe40003f05270 */
[----:B------:R-:W-:Y:S11]  /*0d70*/  BRA.DIV UR4, `(.L_x_28) ;  /* 0x0000001604087947 */ /* 0x000ff6000b800000 */
[----:B------:R-:W-:Y:S06]  /*0d80*/  BAR.SYNC.DEFER_BLOCKING 0x0 ;  /* 0x0000000000007b1d */ /* 0x000fec0000010000 */
.L_x_71:
[----:B------:R-:W-:Y:S04]  /*0d90*/  BSSY B0, `(.L_x_29) ;  /* 0x0000017000007945 */ /* 0x000fe80003800000 */
[----:B------:R-:W-:Y:S05]  /*0da0*/  @P0 BRA `(.L_x_30) ;  /* 0x0000000000540947 */ /* 0x000fea0003800000 */
[----:B0-----:R-:W0:Y:S01]  /*0db0*/  S2R R3, SR_LANEID ;  /* 0x0000000000037919 */ /* 0x001e220000000000 */
        /* <DEDUP_REMOVED lines=14> */
.L_x_31:
[----:B------:R-:W2:Y:S04]  /*0ea0*/  LD.E.STRONG.GPU R3, desc[UR10][R10.64+0x4] ;  /* 0x0000040a0a037980 */ /* 0x000ea8000c10f900 */
[----:B--2---:R-:W-:Y:S01]  /*0eb0*/  CCTL.IVALL ;  /* 0x00000000ff00798f */ /* 0x004fe20002000000 */
[----:B------:R-:W-:Y:S05]  /*0ec0*/  YIELD ;  /* 0x0000000000007946 */ /* 0x000fea0003800000 */
[----:B------:R-:W-:-:S04]  /*0ed0*/  LOP3.LUT R3, R3, R0, RZ, 0x3c, !PT ;  /* 0x0000000003037212 */ /* 0x000fc800078e3cff */
[----:B------:R-:W-:-:S13]  /*0ee0*/  ISETP.GT.AND P0, PT, R3, -0x1, PT ;  /* 0xffffffff0300780c */ /* 0x000fda0003f04270 */
[----:B------:R-:W-:Y:S05]  /*0ef0*/  @P0 BRA `(.L_x_31) ;  /* 0xfffffffc00e80947 */ /* 0x000fea000383ffff */
.L_x_30:
[----:B------:R-:W-:Y:S05]  /*0f00*/  BSYNC B0 ;  /* 0x0000000000007941 */ /* 0x000fea0003800000 */
.L_x_29:
[----:B------:R-:W2:Y:S02]  /*0f10*/  LDCU UR4, c[0x0][0x380] ;  /* 0x00007000ff0477ac */ /* 0x000ea40008000800 */
[----:B--2---:R-:W-:Y:S01]  /*0f20*/  ISETP.GE.AND P0, PT, R6, UR4, PT ;  /* 0x0000000406007c0c */ /* 0x004fe2000bf06270 */
[----:B------:R-:W-:-:S03]  /*0f30*/  UMOV UR4, 0xffffffff ;  /* 0xffffffff00047882 */ /* 0x000fc60000000000 */
[----:B------:R-:W-:Y:S09]  /*0f40*/  BRA.DIV UR4, `(.L_x_32) ;  /* 0x0000001204c07947 */ /* 0x000ff2000b800000 */
[----:B------:R-:W-:Y:S06]  /*0f50*/  BAR.SYNC.DEFER_BLOCKING 0x0 ;  /* 0x0000000000007b1d */ /* 0x000fec0000010000 */
.L_x_74:
[----:B------:R-:W-:Y:S04]  /*0f60*/  BSSY B1, `(.L_x_33) ;  /* 0x00000e3000017945 */ /* 0x000fe80003800000 */
[----:B------:R-:W-:Y:S05]  /*0f70*/  @P0 BRA `(.L_x_34) ;  /* 0x0000000c00840947 */ /* 0x000fea0003800000 */
[----:B------:R-:W-:-:S07]  /*0f80*/  IMAD.MOV.U32 R4, RZ, RZ, R6 ;  /* 0x000000ffff047224 */ /* 0x000fce00078e0006 */
.L_x_55:
[----:B0-2---:R-:W0:Y:S02]  /*0f90*/  LDC.64 R2, c[0x0][0x3b0] ;  /* 0x0000ec00ff027b82 */ /* 0x005e240000000a00 */
[----:B0-----:R-:W-:-:S06]  /*0fa0*/  IMAD.WIDE R2, R4, 0x8, R2 ;  /* 0x0000000804027825 */ /* 0x001fcc00078e0202 */
[----:B------:R-:W2:Y:S01]  /*0fb0*/  LDG.E.64 R2, desc[UR10][R2.64] ;  /* 0x0000000a02027981 */ /* 0x000ea2000c1e1b00 */
[----:B------:R-:W-:Y:S05]  /*0fc0*/  YIELD ;  /* 0x0000000000007946 */ /* 0x000fea0003800000 */
[----:B------:R-:W0:Y:S01]  /*0fd0*/  LDCU UR4, c[0x0][0x380] ;  /* 0x00007000ff0477ac */ /* 0x000e220008000800 */
[----:B------:R-:W-:Y:S01]  /*0fe0*/  VIADD R4, R4, UR6 ;  /* 0x0000000604047c36 */ /* 0x000fe20008000000 */
[----:B------:R-:W-:Y:S04]  /*0ff0*/  BSSY B0, `(.L_x_35) ;  /* 0x00000d8000007945 */ /* 0x000fe80003800000 */
[----:B0-----:R-:W-:-:S02]  /*1000*/  ISETP.GE.AND P3, PT, R4, UR4, PT ;  /* 0x0000000404007c0c */ /* 0x001fc4000bf66270 */
[----:B--2---:R-:W-:-:S04]  /*1010*/  ISETP.NE.U32.AND P0, PT, R2, -0x1, PT ;  /* 0xffffffff0200780c */ /* 0x004fc80003f05070 */
[----:B------:R-:W-:-:S13]  /*1020*/  ISETP.NE.AND.EX P0, PT, R3, -0x1, PT, P0 ;  /* 0xffffffff0300780c */ /* 0x000fda0003f05300 */
[----:B-----5:R-:W-:Y:S05]  /*1030*/  @!P0 BRA `(.L_x_36) ;  /* 0x0000000c004c8947 */ /* 0x020fea0003800000 */
[----:B------:R-:W-:Y:S01]  /*1040*/  LOP3.LUT R0, R3, UR5, RZ, 0xfc, !PT ;  /* 0x0000000503007c12 */ /* 0x000fe2000f8efcff */
[----:B------:R-:W-:Y:S03]  /*1050*/  BSSY.RECONVERGENT B2, `(.L_x_37) ;  /* 0x0000019000027945 */ /* 0x000fe60003800200 */
[----:B------:R-:W-:-:S13]  /*1060*/  ISETP.NE.U32.AND P0, PT, R0, RZ, PT ;  /* 0x000000ff0000720c */ /* 0x000fda0003f05070 */
[----:B------:R-:W-:Y:S05]  /*1070*/  @P0 BRA `(.L_x_38) ;  /* 0x00000000004c0947 */ /* 0x000fea0003800000 */
[----:B------:R-:W0:Y:S02]  /*1080*/  LDCU UR4, c[0x0][0x384] ;  /* 0x00007080ff0477ac */ /* 0x000e240008000800 */
[----:B0-----:R-:W0:Y:S01]  /*1090*/  I2F.U32.RP R0, UR4 ;  /* 0x0000000400007d06 */ /* 0x001e220008209000 */
[----:B------:R-:W-:-:S07]  /*10a0*/  ISETP.NE.U32.AND P1, PT, RZ, UR4, PT ;  /* 0x00000004ff007c0c */ /* 0x000fce000bf25070 */
[----:B0-----:R-:W1:Y:S02]  /*10b0*/  MUFU.RCP R0, R0 ;  /* 0x0000000000007308 */ /* 0x001e640000001000 */
[----:B-1----:R-:W-:-:S06]  /*10c0*/  VIADD R8, R0, 0xffffffe ;  /* 0x0ffffffe00087836 */ /* 0x002fcc0000000000 */
[----:B------:R0:W1:Y:S02]  /*10d0*/  F2I.FTZ.U32.TRUNC.NTZ R9, R8 ;  /* 0x0000000800097305 */ /* 0x000064000021f000 */
[----:B0-----:R-:W-:Y:S02]  /*10e0*/  IMAD.MOV.U32 R8, RZ, RZ, RZ ;  /* 0x000000ffff087224 */ /* 0x001fe400078e00ff */
[----:B-1----:R-:W-:-:S04]  /*10f0*/  IMAD.MOV R3, RZ, RZ, -R9 ;  /* 0x000000ffff037224 */ /* 0x002fc800078e0a09 */
[----:B------:R-:W-:-:S04]  /*1100*/  IMAD R3, R3, UR4, RZ ;  /* 0x0000000403037c24 */ /* 0x000fc8000f8e02ff */
[----:B------:R-:W-:-:S06]  /*1110*/  IMAD.HI.U32 R9, R9, R3, R8 ;  /* 0x0000000309097227 */ /* 0x000fcc00078e0008 */
[----:B------:R-:W-:-:S04]  /*1120*/  IMAD.HI.U32 R9, R9, R2, RZ ;  /* 0x0000000209097227 */ /* 0x000fc800078e00ff */
[----:B------:R-:W-:-:S04]  /*1130*/  IMAD.MOV R9, RZ, RZ, -R9 ;  /* 0x000000ffff097224 */ /* 0x000fc800078e0a09 */
[----:B------:R-:W-:-:S05]  /*1140*/  IMAD R2, R9, UR4, R2 ;  /* 0x0000000409027c24 */ /* 0x000fca000f8e0202 */
[----:B------:R-:W-:-:S13]  /*1150*/  ISETP.GE.U32.AND P0, PT, R2, UR4, PT ;  /* 0x0000000402007c0c */ /* 0x000fda000bf06070 */
[----:B------:R-:W-:-:S05]  /*1160*/  @P0 VIADD R2, R2, -UR4 ;  /* 0x8000000402020c36 */ /* 0x000fca0008000000 */
[----:B------:R-:W-:-:S13]  /*1170*/  ISETP.GE.U32.AND P0, PT, R2, UR4, PT ;  /* 0x0000000402007c0c */ /* 0x000fda000bf06070 */
[----:B------:R-:W-:Y:S01]  /*1180*/  @P0 VIADD R2, R2, -UR4 ;  /* 0x8000000402020c36 */ /* 0x000fe20008000000 */
[----:B------:R-:W-:Y:S01]  /*1190*/  @!P1 LOP3.LUT R2, RZ, UR4, RZ, 0x33, !PT ;  /* 0x00000004ff029c12 */ /* 0x000fe2000f8e33ff */
[----:B------:R-:W-:Y:S06]  /*11a0*/  BRA `(.L_x_39) ;  /* 0x00000000000c7947 */ /* 0x000fec0003800000 */
.L_x_38:
[----:B------:R-:W-:-:S07]  /*11b0*/  MOV R0, 0x11d0 ;  /* 0x000011d000007802 */ /* 0x000fce0000000f00 */
[----:B-1----:R-:W-:Y:S05]  /*11c0*/  CALL.REL.NOINC `($__internal_0_$__cuda_sm20_rem_u64) ;  /* 0x0000001000a47944 */ /* 0x002fea0003c00000 */
[----:B------:R-:W-:-:S07]  /*11d0*/  IMAD.MOV.U32 R2, RZ, RZ, R7 ;  /* 0x000000ffff027224 */ /* 0x000fce00078e0007 */
.L_x_39:
[----:B------:R-:W-:Y:S05]  /*11e0*/  BSYNC.RECONVERGENT B2 ;  /* 0x0000000000027941 */ /* 0x000fea0003800200 */
.L_x_37:
[----:B------:R-:W0:Y:S01]  /*11f0*/  LDCU.64 UR14, c[0x0][0x388] ;  /* 0x00007100ff0e77ac */ /* 0x000e220008000a00 */
[--C-:B------:R-:W-:Y:S01]  /*1200*/  SHF.R.S64 R3, RZ, 0x1d, R2.reuse ;  /* 0x0000001dff037819 */ /* 0x100fe20000001002 */
[----:B------:R-:W1:Y:S01]  /*1210*/  LDC.64 R8, c[0x0][0x3a0] ;  /* 0x0000e800ff087b82 */ /* 0x000e620000000a00 */
[----:B------:R-:W-:Y:S02]  /*1220*/  SHF.R.S32.HI R2, RZ, 0x1d, R2 ;  /* 0x0000001dff027819 */ /* 0x000fe40000011402 */
[----:B0-----:R-:W-:-:S04]  /*1230*/  IADD3 R12, P0, PT, R3, UR14, RZ ;  /* 0x0000000e030c7c10 */ /* 0x001fc8000ff1e0ff */
[----:B------:R-:W-:-:S05]  /*1240*/  IADD3.X R13, PT, PT, R2, UR15, RZ, P0, !PT ;  /* 0x0000000f020d7c10 */ /* 0x000fca00087fe4ff */
[----:B------:R-:W1:Y:S02]  /*1250*/  LDG.E.64 R14, desc[UR10][R12.64] ;  /* 0x0000000a0c0e7981 */ /* 0x000e64000c1e1b00 */
[----:B-1----:R-:W-:-:S04]  /*1260*/  LEA R16, P0, R14, R8, 0x3 ;  /* 0x000000080e107211 */ /* 0x002fc800078018ff */
        /* <DEDUP_REMOVED lines=9> */
.L_x_42:
[----:B------:R-:W-:-:S04]  /*1300*/  LEA R16, P0, R18, R8, 0x3 ;  /* 0x0000000812107211 */ /* 0x000fc800078018ff */
[----:B------:R-:W-:-:S05]  /*1310*/  LEA.HI.X R17, R18, R9, R19, 0x3, P0 ;  /* 0x0000000912117211 */ /* 0x000fca00000f1c13 */
[----:B------:R0:W2:Y:S02]  /*1320*/  LDG.E R14, desc[UR10][R16.64] ;  /* 0x0000000a100e7981 */ /* 0x0000a4000c1e1900 */
[----:B0-----:R-:W-:Y:S02]  /*1330*/  IMAD.MOV.U32 R16, RZ, RZ, R0 ;  /* 0x000000ffff107224 */ /* 0x001fe400078e0000 */
[----:B------:R-:W-:Y:S01]  /*1340*/  IMAD.MOV.U32 R17, RZ, RZ, R7 ;  /* 0x000000ffff117224 */ /* 0x000fe200078e0007 */
[----:B--2---:R-:W-:Y:S02]  /*1350*/  SHF.R.S32.HI R15, RZ, 0x1f, R14 ;  /* 0x0000001fff0f7819 */ /* 0x004fe4000001140e */
[----:B------:R-:W-:-:S03]  /*1360*/  LEA R0, P0, R14, R8, 0x3 ;  /* 0x000000080e007211 */ /* 0x000fc600078018ff */
[----:B------:R0:W-:Y:S01]  /*1370*/  STG.E.64 desc[UR10][R16.64], R14 ;  /* 0x0000000e10007986 */ /* 0x0001e2000c101b0a */
[----:B------:R-:W-:Y:S01]  /*1380*/  LEA.HI.X R7, R14, R9, R15, 0x3, P0 ;  /* 0x000000090e077211 */ /* 0x000fe200000f1c0f */
[----:B0-----:R-:W-:-:S04]  /*1390*/  IMAD.MOV.U32 R16, RZ, RZ, R0 ;  /* 0x000000ffff107224 */ /* 0x001fc800078e0000 */
[----:B------:R-:W-:-:S05]  /*13a0*/  IMAD.MOV.U32 R17, RZ, RZ, R7 ;  /* 0x000000ffff117224 */ /* 0x000fca00078e0007 */
[----:B------:R-:W2:Y:S02]  /*13b0*/  LDG.E.64 R18, desc[UR10][R16.64] ;  /* 0x0000000a10127981 */ /* 0x000ea4000c1e1b00 */
[----:B--2---:R-:W-:-:S04]  /*13c0*/  ISETP.NE.U32.AND P0, PT, R14, R18, PT ;  /* 0x000000120e00720c */ /* 0x004fc80003f05070 */
[----:B------:R-:W-:-:S13]  /*13d0*/  ISETP.NE.AND.EX P0, PT, R15, R19, PT, P0 ;  /* 0x000000130f00720c */ /* 0x000fda0003f05300 */
[----:B------:R-:W-:Y:S05]  /*13e0*/  @P0 BRA `(.L_x_42) ;  /* 0xfffffffc00c40947 */ /* 0x000fea000383ffff */
[----:B------:R-:W-:Y:S05]  /*13f0*/  BSYNC.RECONVERGENT B3 ;  /* 0x0000000000037941 */ /* 0x000fea0003800200 */
.L_x_41:
[----:B------:R-:W-:Y:S05]  /*1400*/  BSYNC.RECONVERGENT B2 ;  /* 0x0000000000027941 */ /* 0x000fea0003800200 */
.L_x_40:
[----:B------:R-:W0:Y:S02]  /*1410*/  LDCU.64 UR14, c[0x0][0x390] ;  /* 0x00007200ff0e77ac */ /* 0x000e240008000a00 */
[----:B0-----:R-:W-:-:S04]  /*1420*/  IADD3 R16, P0, PT, R3, UR14, RZ ;  /* 0x0000000e03107c10 */ /* 0x001fc8000ff1e0ff */
[----:B------:R-:W-:-:S05]  /*1430*/  IADD3.X R17, PT, PT, R2, UR15, RZ, P0, !PT ;  /* 0x0000000f02117c10 */ /* 0x000fca00087fe4ff */
        /* <DEDUP_REMOVED lines=11> */
.L_x_45:
        /* <DEDUP_REMOVED lines=9> */
[----:B------:R-:W-:-:S04]  /*1580*/  IMAD.MOV.U32 R18, RZ, RZ, R0 ;  /* 0x000000ffff127224 */ /* 0x000fc800078e0000 */
[----:B------:R-:W-:-:S06]  /*1590*/  IMAD.MOV.U32 R19, RZ, RZ, R7 ;  /* 0x000000ffff137224 */ /* 0x000fcc00078e0007 */
[----:B------:R-:W2:Y:S02]  /*15a0*/  LDG.E.64 R18, desc[UR10][R18.64] ;  /* 0x0000000a12127981 */ /* 0x000ea4000c1e1b00 */
[----:B--2---:R-:W-:-:S04]  /*15b0*/  ISETP.NE.U32.AND P0, PT, R22, R18, PT ;  /* 0x000000121600720c */ /* 0x004fc80003f05070 */
[----:B------:R-:W-:-:S13]  /*15c0*/  ISETP.NE.AND.EX P0, PT, R23, R19, PT, P0 ;  /* 0x000000131700720c */ /* 0x000fda0003f05300 */
[----:B0-----:R-:W-:Y:S05]  /*15d0*/  @P0 BRA `(.L_x_45) ;  /* 0xfffffffc00c40947 */ /* 0x001fea000383ffff */
[----:B------:R-:W-:Y:S05]  /*15e0*/  BSYNC.RECONVERGENT B3 ;  /* 0x0000000000037941 */ /* 0x000fea0003800200 */
.L_x_44:
[----:B------:R-:W-:Y:S05]  /*15f0*/  BSYNC.RECONVERGENT B2 ;  /* 0x0000000000027941 */ /* 0x000fea0003800200 */
.L_x_43:
[----:B------:R-:W-:-:S07]  /*1600*/  IMAD.MOV.U32 R0, RZ, RZ, RZ ;  /* 0x000000ffff007224 */ /* 0x000fce00078e00ff */
.L_x_54:
[----:B------:R-:W-:Y:S01]  /*1610*/  ISETP.NE.U32.AND P0, PT, R22, R14, PT ;  /* 0x0000000e1600720c */ /* 0x000fe20003f05070 */
[----:B------:R-:W-:Y:S05]  /*1620*/  YIELD ;  /* 0x0000000000007946 */ /* 0x000fea0003800000 */
[----:B------:R-:W-:Y:S02]  /*1630*/  ISETP.NE.AND.EX P0, PT, R23, R15, PT, P0 ;  /* 0x0000000f1700720c */ /* 0x000fe40003f05300 */
[CC--:B------:R-:W-:Y:S02]  /*1640*/  ISETP.LT.U32.AND P1, PT, R14.reuse, R22.reuse, PT ;  /* 0x000000160e00720c */ /* 0x0c0fe40003f21070 */
[----:B------:R-:W-:-:S02]  /*1650*/  ISETP.GT.U32.AND P2, PT, R14, R22, PT ;  /* 0x000000160e00720c */ /* 0x000fc40003f44070 */
[CC--:B------:R-:W-:Y:S02]  /*1660*/  ISETP.LT.AND.EX P1, PT, R15.reuse, R23.reuse, PT, P1 ;  /* 0x000000170f00720c */ /* 0x0c0fe40003f21310 */
[CC--:B------:R-:W-:Y:S02]  /*1670*/  ISETP.GT.AND.EX P2, PT, R15.reuse, R23.reuse, PT, P2 ;  /* 0x000000170f00720c */ /* 0x0c0fe40003f44320 */
[CC--:B------:R-:W-:Y:S02]  /*1680*/  SEL R24, R15.reuse, R23.reuse, P1 ;  /* 0x000000170f187207 */ /* 0x0c0fe40000800000 */
[CC--:B------:R-:W-:Y:S02]  /*1690*/  SEL R8, R14.reuse, R22.reuse, P1 ;  /* 0x000000160e087207 */ /* 0x0c0fe40000800000 */
[----:B------:R-:W-:Y:S02]  /*16a0*/  SEL R9, R14, R22, P2 ;  /* 0x000000160e097207 */ /* 0x000fe40001000000 */
[----:B------:R-:W-:Y:S01]  /*16b0*/  SEL R23, R15, R23, P2 ;  /* 0x000000170f177207 */ /* 0x000fe20001000000 */
[----:B------:R-:W-:Y:S06]  /*16c0*/  @!P0 BRA `(.L_x_36) ;  /* 0x0000000400a88947 */ /* 0x000fec0003800000 */
[----:B------:R-:W0:Y:S02]  /*16d0*/  LDC.64 R18, c[0x0][0x3a0] ;  /* 0x0000e800ff127b82 */ /* 0x000e240000000a00 */
[----:B0-----:R-:W-:-:S04]  /*16e0*/  LEA R20, P0, R8, R18, 0x3 ;  /* 0x0000001208147211 */ /* 0x001fc800078018ff */
[----:B------:R-:W-:-:S05]  /*16f0*/  LEA.HI.X R21, R8, R19, R24, 0x3, P0 ;  /* 0x0000001308157211 */ /* 0x000fca00000f1c18 */
[----:B------:R-:W2:Y:S01]  /*1700*/  LDG.E.64 R14, desc[UR10][R20.64] ;  /* 0x0000000a140e7981 */ /* 0x000ea2000c1e1b00 */
[----:B------:R-:W-:Y:S01]  /*1710*/  BSSY.RELIABLE B2, `(.L_x_46) ;  /* 0x0000040000027945 */ /* 0x000fe20003800100 */
[----:B------:R-:W-:Y:S01]  /*1720*/  IMAD.MOV.U32 R22, RZ, RZ, R9 ;  /* 0x000000ffff167224 */ /* 0x000fe200078e0009 */
[----:B--2---:R-:W-:Y:S01]  /*1730*/  ISETP.NE.U32.AND P0, PT, R14, R8, PT ;  /* 0x000000080e00720c */ /* 0x004fe20003f05070 */
[----:B------:R-:W-:-:S03]  /*1740*/  IMAD.MOV.U32 R14, RZ, RZ, R8 ;  /* 0x000000ffff0e7224 */ /* 0x000fc600078e0008 */
[----:B------:R-:W-:Y:S01]  /*1750*/  ISETP.NE.AND.EX P0, PT, R15, R24, PT, P0 ;  /* 0x000000180f00720c */ /* 0x000fe20003f05300 */
[----:B------:R-:W-:-:S12]  /*1760*/  IMAD.MOV.U32 R15, RZ, RZ, R24 ;  /* 0x000000ffff0f7224 */ /* 0x000fd800078e0018 */
[----:B------:R-:W-:Y:S05]  /*1770*/  @P0 BRA `(.L_x_47) ;  /* 0x0000000000e40947 */ /* 0x000fea0003800000 */
[----:B------:R-:W2:Y:S02]  /*1780*/  ATOMG.E.CAS.STRONG.GPU PT, R21, [R20], R8, R9 ;  /* 0x00000008141573a9 */ /* 0x000ea400001ee109 */
[----:B--2---:R-:W-:Y:S02]  /*1790*/  ISETP.NE.U32.AND P0, PT, R8, R21, PT ;  /* 0x000000150800720c */ /* 0x004fe40003f05070 */
[----:B------:R-:W-:-:S04]  /*17a0*/  SHF.R.S32.HI R7, RZ, 0x1f, R21 ;  /* 0x0000001fff077819 */ /* 0x000fc80000011415 */
[----:B------:R-:W-:-:S13]  /*17b0*/  ISETP.NE.AND.EX P0, PT, R24, R7, PT, P0 ;  /* 0x000000071800720c */ /* 0x000fda0003f05300 */
[----:B------:R-:W-:Y:S05]  /*17c0*/  @!P0 BREAK.RELIABLE B2 ;  /* 0x0000000000028942 */ /* 0x000fea0003800100 */
[----:B------:R-:W-:Y:S05]  /*17d0*/  @!P0 BRA `(.L_x_48) ;  /* 0x0000000000e08947 */ /* 0x000fea0003800000 */
[----:B------:R-:W2:Y:S04]  /*17e0*/  LDG.E.64 R14, desc[UR10][R12.64] ;  /* 0x0000000a0c0e7981 */ /* 0x000ea8000c1e1b00 */
[----:B------:R0:W5:Y:S01]  /*17f0*/  LDG.E.64 R22, desc[UR10][R16.64] ;  /* 0x0000000a10167981 */ /* 0x000162000c1e1b00 */
[----:B--2---:R-:W-:-:S04]  /*1800*/  LEA R24, P0, R14, R18, 0x3 ;  /* 0x000000120e187211 */ /* 0x004fc800078018ff */
[----:B------:R-:W-:-:S05]  /*1810*/  LEA.HI.X R25, R14, R19, R15, 0x3, P0 ;  /* 0x000000130e197211 */ /* 0x000fca00000f1c0f */
[----:B------:R-:W2:Y:S01]  /*1820*/  LDG.E.64 R8, desc[UR10][R24.64] ;  /* 0x0000000a18087981 */ /* 0x000ea2000c1e1b00 */
[----:B------:R-:W-:Y:S01]  /*1830*/  BSSY.RECONVERGENT B3, `(.L_x_49) ;  /* 0x0000016000037945 */ /* 0x000fe20003800200 */
[----:B--2---:R-:W-:-:S04]  /*1840*/  ISETP.NE.U32.AND P0, PT, R14, R8, PT ;  /* 0x000000080e00720c */ /* 0x004fc80003f05070 */
[----:B------:R-:W-:-:S13]  /*1850*/  ISETP.NE.AND.EX P0, PT, R15, R9, PT, P0 ;  /* 0x000000090f00720c */ /* 0x000fda0003f05300 */
[----:B0-----:R-:W-:Y:S05]  /*1860*/  @!P0 BRA `(.L_x_50) ;  /* 0x0000000000488947 */ /* 0x001fea0003800000 */
[----:B------:R-:W-:Y:S01]  /*1870*/  BSSY.RECONVERGENT B4, `(.L_x_50) ;  /* 0x0000011000047945 */ /* 0x000fe20003800200 */
[----:B------:R-:W-:-:S07]  /*1880*/  IMAD.MOV.U32 R7, RZ, RZ, R25 ;  /* 0x000000ffff077224 */ /* 0x000fce00078e0019 */
.L_x_51:
        /* <DEDUP_REMOVED lines=16> */
.L_x_50:
[----:B------:R-:W-:Y:S05]  /*1990*/  BSYNC.RECONVERGENT B3 ;  /* 0x0000000000037941 */ /* 0x000fea0003800200 */
.L_x_49:
[----:B-----5:R-:W-:-:S04]  /*19a0*/  LEA R8, P0, R22, R18, 0x3 ;  /* 0x0000001216087211 */ /* 0x020fc800078018ff */
[----:B------:R-:W-:-:S05]  /*19b0*/  LEA.HI.X R9, R22, R19, R23, 0x3, P0 ;  /* 0x0000001316097211 */ /* 0x000fca00000f1c17 */
[----:B------:R-:W2:Y:S01]  /*19c0*/  LDG.E.64 R20, desc[UR10][R8.64] ;  /* 0x0000000a08147981 */ /* 0x000ea2000c1e1b00 */
[----:B------:R-:W-:Y:S01]  /*19d0*/  BSSY.RECONVERGENT B3, `(.L_x_47) ;  /* 0x0000013000037945 */ /* 0x000fe20003800200 */
[----:B--2---:R-:W-:-:S04]  /*19e0*/  ISETP.NE.U32.AND P0, PT, R22, R20, PT ;  /* 0x000000141600720c */ /* 0x004fc80003f05070 */
[----:B------:R-:W-:-:S13]  /*19f0*/  ISETP.NE.AND.EX P0, PT, R23, R21, PT, P0 ;  /* 0x000000151700720c */ /* 0x000fda0003f05300 */
[----:B------:R-:W-:Y:S05]  /*1a00*/  @!P0 BRA `(.L_x_52) ;  /* 0x00000000003c8947 */ /* 0x000fea0003800000 */
[----:B------:R-:W-:Y:S01]  /*1a10*/  BSSY.RECONVERGENT B4, `(.L_x_52) ;  /* 0x000000e000047945 */ /* 0x000fe20003800200 */
.L_x_53:
        /* <DEDUP_REMOVED lines=8> */
[----:B------:R-:W-:-:S05]  /*1aa0*/  LEA.HI.X R9, R22, R19, R23, 0x3, P0 ;  /* 0x0000001316097211 */ /* 0x000fca00000f1c17 */
[----:B------:R-:W2:Y:S02]  /*1ab0*/  LDG.E.64 R20, desc[UR10][R8.64] ;  /* 0x0000000a08147981 */ /* 0x000ea4000c1e1b00 */
[----:B--2---:R-:W-:-:S04]  /*1ac0*/  ISETP.NE.U32.AND P0, PT, R22, R20, PT ;  /* 0x000000141600720c */ /* 0x004fc80003f05070 */
[----:B------:R-:W-:-:S13]  /*1ad0*/  ISETP.NE.AND.EX P0, PT, R23, R21, PT, P0 ;  /* 0x000000151700720c */ /* 0x000fda0003f05300 */
[----:B0-----:R-:W-:Y:S05]  /*1ae0*/  @P0 BRA `(.L_x_53) ;  /* 0xfffffffc00cc0947 */ /* 0x001fea000383ffff */
[----:B------:R-:W-:Y:S05]  /*1af0*/  BSYNC.RECONVERGENT B4 ;  /* 0x0000000000047941 */ /* 0x000fea0003800200 */
.L_x_52:
[----:B------:R-:W-:Y:S05]  /*1b00*/  BSYNC.RECONVERGENT B3 ;  /* 0x0000000000037941 */ /* 0x000fea0003800200 */
.L_x_47:
[----:B------:R-:W-:Y:S05]  /*1b10*/  BSYNC.RELIABLE B2 ;  /* 0x0000000000027941 */ /* 0x000fea0003800100 */
.L_x_46:
[----:B------:R-:W-:-:S05]  /*1b20*/  VIADD R0, R0, 0x1 ;  /* 0x0000000100007836 */ /* 0x000fca0000000000 */
[----:B------:R-:W-:-:S13]  /*1b30*/  ISETP.NE.AND P0, PT, R0, 0x64, PT ;  /* 0x000000640000780c */ /* 0x000fda0003f05270 */
[----:B------:R-:W-:Y:S05]  /*1b40*/  @P0 BRA `(.L_x_54) ;  /* 0xfffffff800b00947 */ /* 0x000fea000383ffff */
[----:B------:R-:W-:Y:S05]  /*1b50*/  BRA `(.L_x_36) ;  /* 0x0000000000847947 */ /* 0x000fea0003800000 */
.L_x_48:
[----:B------:R-:W0:Y:S01]  /*1b60*/  LDCU.64 UR14, c[0x0][0x3a8] ;  /* 0x00007500ff0e77ac */ /* 0x000e220008000a00 */
[----:B------:R-:W1:Y:S01]  /*1b70*/  LDC.64 R20, c[0x0][0x3b8] ;  /* 0x0000ee00ff147b82 */ /* 0x000e620000000a00 */
[----:B------:R-:W2:Y:S01]  /*1b80*/  LDCU.64 UR16, c[0x0][0x398] ;  /* 0x00007300ff1077ac */ /* 0x000ea20008000a00 */
[----:B0-----:R-:W-:Y:S02]  /*1b90*/  LEA R8, P0, R9, UR14, 0x2 ;  /* 0x0000000e09087c11 */ /* 0x001fe4000f8010ff */
[----:B--2---:R-:W-:Y:S02]  /*1ba0*/  IADD3 R12, P1, PT, R3, UR16, RZ ;  /* 0x00000010030c7c10 */ /* 0x004fe4000ff3e0ff */
[----:B------:R-:W-:Y:S01]  /*1bb0*/  LEA.HI.X R9, R9, UR15, R23, 0x2, P0 ;  /* 0x0000000f09097c11 */ /* 0x000fe200080f1417 */
[----:B------:R-:W-:Y:S01]  /*1bc0*/  IMAD.MOV.U32 R23, RZ, RZ, 0x1 ;  /* 0x00000001ff177424 */ /* 0x000fe200078e00ff */
[----:B------:R-:W-:-:S04]  /*1bd0*/  IADD3.X R13, PT, PT, R2, UR17, RZ, P1, !PT ;  /* 0x00000011020d7c10 */ /* 0x000fc80008ffe4ff */
[----:B------:R0:W-:Y:S04]  /*1be0*/  REDG.E.ADD.STRONG.GPU desc[UR10][R8.64], R23 ;  /* 0x000000170800798e */ /* 0x0001e8000c12e10a */
[----:B-1----:R2:W5:Y:S04]  /*1bf0*/  ATOMG.E.EXCH.STRONG.GPU PT, RZ, desc[UR10][R20.64], R23 ;  /* 0x8000001714ff79a8 */ /* 0x002568000c1ef10a */
[----:B------:R-:W3:Y:S02]  /*1c00*/  LDG.E.64 R2, desc[UR10][R12.64] ;  /* 0x0000000a0c027981 */ /* 0x000ee4000c1e1b00 */
[----:B---3--:R-:W-:-:S04]  /*1c10*/  IMAD.WIDE.U32 R14, R3, 0x12a28fe5, RZ ;  /* 0x12a28fe5030e7825 */ /* 0x008fc800078e00ff */
[----:B------:R-:W-:-:S04]  /*1c20*/  IMAD.WIDE.U32 R16, P0, R2, -0x768fa0cf, R14 ;  /* 0x89705f3102107825 */ /* 0x000fc8000780000e */
[C---:B------:R-:W-:Y:S01]  /*1c30*/  IMAD.WIDE.U32 R14, R2.reuse, 0x12a28fe5, RZ ;  /* 0x12a28fe5020e7825 */ /* 0x040fe200078e00ff */
[----:B------:R-:W-:-:S04]  /*1c40*/  IADD3 R18, P1, PT, R2, R17, RZ ;  /* 0x0000001102127210 */ /* 0x000fc80007f3e0ff */
[----:B------:R-:W-:Y:S02]  /*1c50*/  IADD3.X R19, PT, PT, RZ, R3, RZ, P0, P1 ;  /* 0x00000003ff137210 */ /* 0x000fe400007e24ff */
[----:B------:R-:W-:Y:S02]  /*1c60*/  IADD3 RZ, P0, PT, R15, R16, RZ ;  /* 0x000000100fff7210 */ /* 0x000fe40007f1e0ff */
[----:B------:R-:W-:-:S03]  /*1c70*/  ISETP.LT.AND P1, PT, R3, RZ, PT ;  /* 0x000000ff0300720c */ /* 0x000fc60003f21270 */
[----:B------:R-:W-:-:S03]  /*1c80*/  IMAD.WIDE.U32.X R14, R3, -0x768fa0cf, R18, P0 ;  /* 0x89705f31030e7825 */ /* 0x000fc600000e0412 */
[----:B------:R-:W-:-:S05]  /*1c90*/  IADD3 R7, P0, PT, -R2, R14, RZ ;  /* 0x0000000e02077210 */ /* 0x000fca0007f1e1ff */
[----:B------:R-:W-:Y:S01]  /*1ca0*/  IMAD.X R0, R15, 0x1, ~R3, P0 ;  /* 0x000000010f007824 */ /* 0x000fe200000e0e03 */
[----:B0-----:R-:W-:-:S04]  /*1cb0*/  IADD3 R8, P0, PT, R7, -0x12a28fe5, RZ ;  /* 0xed5d701b07087810 */ /* 0x001fc80007f1e0ff */
[----:B------:R-:W-:Y:S02]  /*1cc0*/  IADD3.X R9, PT, PT, R0, 0x768fa0ce, RZ, P0, !PT ;  /* 0x768fa0ce00097810 */ /* 0x000fe400007fe4ff */
[----:B------:R-:W-:Y:S02]  /*1cd0*/  SEL R7, R8, R7, P1 ;  /* 0x0000000708077207 */ /* 0x000fe40000800000 */
[----:B------:R-:W-:Y:S02]  /*1ce0*/  SEL R0, R9, R0, P1 ;  /* 0x0000000009007207 */ /* 0x000fe40000800000 */
[----:B------:R-:W0:Y:S02]  /*1cf0*/  LDC.64 R8, c[0x0][0x3c0] ;  /* 0x0000f000ff087b82 */ /* 0x000e240000000a00 */
[----:B------:R-:W-:-:S04]  /*1d00*/  SHF.R.S64 R7, R7, 0x1d, R0 ;  /* 0x0000001d07077819 */ /* 0x000fc80000001000 */
[----:B------:R-:W-:-:S04]  /*1d10*/  LEA.HI R7, P0, R0, R7, RZ, 0x1 ;  /* 0x0000000700077211 */ /* 0x000fc800078108ff */
[----:B------:R-:W-:Y:S01]  /*1d20*/  LEA.HI.X.SX32 R0, R0, RZ, 0x3, P0 ;  /* 0x000000ff00007211 */ /* 0x000fe200000f1eff */
[----:B------:R-:W-:-:S04]  /*1d30*/  IMAD.WIDE.U32 R2, R7, -0x3b9aca07, R2 ;  /* 0xc46535f907027825 */ /* 0x000fc800078e0002 */
[----:B------:R-:W-:-:S05]  /*1d40*/  IMAD R0, R0, -0x3b9aca07, RZ ;  /* 0xc46535f900007824 */ /* 0x000fca00078e02ff */
[----:B------:R-:W-:-:S05]  /*1d50*/  IADD3 R3, PT, PT, R3, -R7, R0 ;  /* 0x8000000703037210 */ /* 0x000fca0007ffe000 */
[----:B0-----:R2:W-:Y:S02]  /*1d60*/  REDG.E.ADD.64.STRONG.GPU desc[UR10][R8.64], R2 ;  /* 0x000000020800798e */ /* 0x0015e4000c12e50a */
.L_x_36:
[----:B------:R-:W-:Y:S05]  /*1d70*/  BSYNC B0 ;  /* 0x0000000000007941 */ /* 0x000fea0003800000 */
.L_x_35:
[----:B------:R-:W-:Y:S05]  /*1d80*/  @!P3 BRA `(.L_x_55) ;  /* 0xfffffff00080b947 */ /* 0x000fea000383ffff */
.L_x_34:
[----:B------:R-:W-:Y:S05]  /*1d90*/  BSYNC B1 ;  /* 0x0000000000017941 */ /* 0x000fea0003800000 */
.L_x_33:
[----:B------:R-:W-:-:S04]  /*1da0*/  UISETP.NE.U32.AND UP0, UPT, UR9, URZ, UPT ;  /* 0x000000ff0900728c */ /* 0x000fc8000bf05070 */
[----:B------:R-:W-:-:S09]  /*1db0*/  UISETP.NE.AND.EX UP0, UPT, UR12, URZ, UPT, UP0 ;  /* 0x000000ff0c00728c */ /* 0x000fd2000bf05300 */
[----:B------:R-:W-:Y:S05]  /*1dc0*/  BRA.U !UP0, `(.L_x_56) ;  /* 0x0000000108907547 */ /* 0x000fea000b800000 */
[----:B------:R-:W-:Y:S01]  /*1dd0*/  UMOV UR4, 0xffffffff ;  /* 0xffffffff00047882 */ /* 0x000fe20000000000 */
[----:B------:R-:W-:Y:S02]  /*1de0*/  ISETP.NE.AND P0, PT, R5, RZ, PT ;  /* 0x000000ff0500720c */ /* 0x000fe40003f05270 */
[----:B------:R-:W-:Y:S11]  /*1df0*/  BRA.DIV UR4, `(.L_x_57) ;  /* 0x0000000604407947 */ /* 0x000ff6000b800000 */
[----:B------:R-:W-:Y:S06]  /*1e00*/  BAR.SYNC.DEFER_BLOCKING 0x0 ;  /* 0x0000000000007b1d */ /* 0x000fec0000010000 */
.L_x_77:
[----:B------:R-:W-:Y:S04]  /*1e10*/  BSSY B0, `(.L_x_58) ;  /* 0x0000017000007945 */ /* 0x000fe80003800000 */
[----:B------:R-:W-:Y:S05]  /*1e20*/  @P0 BRA `(.L_x_59) ;  /* 0x0000000000540947 */ /* 0x000fea0003800000 */
[----:B0-2---:R-:W0:Y:S01]  /*1e30*/  S2R R3, SR_LANEID ;  /* 0x0000000000037919 */ /* 0x005e220000000000 */
        /* <DEDUP_REMOVED lines=14> */
.L_x_60:
[----:B------:R-:W2:Y:S04]  /*1f20*/  LD.E.STRONG.GPU R3, desc[UR10][R10.64+0x4] ;  /* 0x0000040a0a037980 */ /* 0x000ea8000c10f900 */
[----:B--2---:R-:W-:Y:S01]  /*1f30*/  CCTL.IVALL ;  /* 0x00000000ff00798f */ /* 0x004fe20002000000 */
[----:B------:R-:W-:Y:S05]  /*1f40*/  YIELD ;  /* 0x0000000000007946 */ /* 0x000fea0003800000 */
[----:B------:R-:W-:-:S04]  /*1f50*/  LOP3.LUT R3, R3, R0, RZ, 0x3c, !PT ;  /* 0x0000000003037212 */ /* 0x000fc800078e3cff */
[----:B------:R-:W-:-:S13]  /*1f60*/  ISETP.GT.AND P0, PT, R3, -0x1, PT ;  /* 0xffffffff0300780c */ /* 0x000fda0003f04270 */
[----:B------:R-:W-:Y:S05]  /*1f70*/  @P0 BRA `(.L_x_60) ;  /* 0xfffffffc00e80947 */ /* 0x000fea000383ffff */
.L_x_59:
[----:B------:R-:W-:Y:S05]  /*1f80*/  BSYNC B0 ;  /* 0x0000000000007941 */ /* 0x000fea0003800000 */
.L_x_58:
[----:B------:R-:W-:-:S03]  /*1f90*/  UMOV UR4, 0xffffffff ;  /* 0xffffffff00047882 */ /* 0x000fc60000000000 */
[----:B------:R-:W-:Y:S05]  /*1fa0*/  BRA.DIV UR4, `(.L_x_61) ;  /* 0x0000000604007947 */ /* 0x000fea000b800000 */
[----:B------:R-:W-:Y:S06]  /*1fb0*/  BAR.SYNC.DEFER_BLOCKING 0x0 ;  /* 0x0000000000007b1d */ /* 0x000fec0000010000 */
.L_x_80:
[----:B0-2---:R-:W0:Y:S02]  /*1fc0*/  LDC.64 R2, c[0x0][0x3b8] ;  /* 0x0000ee00ff027b82 */ /* 0x005e240000000a00 */
[----:B0-----:R-:W2:Y:S02]  /*1fd0*/  LDG.E R2, desc[UR10][R2.64] ;  /* 0x0000000a02027981 */ /* 0x001ea4000c1e1900 */
[----:B--2---:R-:W-:-:S13]  /*1fe0*/  ISETP.NE.AND P0, PT, R2, RZ, PT ;  /* 0x000000ff0200720c */ /* 0x004fda0003f05270 */
[----:B------:R-:W-:Y:S05]  /*1ff0*/  @P0 BRA `(.L_x_62) ;  /* 0xffffffe000a00947 */ /* 0x000fea000383ffff */
[----:B------:R-:W-:Y:S05]  /*2000*/  EXIT ;  /* 0x000000000000794d */ /* 0x000fea0003800000 */
.L_x_56:
[----:B------:R-:W-:Y:S05]  /*2010*/  BPT.TRAP 0x1 ;  /* 0x000000040000795c */ /* 0x000fea0000300000 */
.L_x_27:
[----:B------:R-:W-:Y:S05]  /*2020*/  BPT.TRAP 0x1 ;  /* 0x000000040000795c */ /* 0x000fea0000300000 */
.L_x_3:
[----:B0-2--5:R-:W-:Y:S05]  /*2030*/  BPT.TRAP 0x1 ;  /* 0x000000040000795c */ /* 0x025fea0000300000 */
.L_x_4:
[----:B------:R-:W-:Y:S01]  /*2040*/  BSSY B0, `(.L_x_63) ;  /* 0x0000009000007945 */ /* 0x000fe20003800000 */
[----:B------:R-:W-:Y:S01]  /*2050*/  CS2R R2, SRZ ;  /* 0x0000000000027805 */ /* 0x000fe2000001ff00 */
[----:B------:R-:W-:-:S07]  /*2060*/  IMAD.MOV.U32 R0, RZ, RZ, -0x1 ;  /* 0xffffffffff007424 */ /* 0x000fce00078e00ff */
[----:B-1----:R-:W-:Y:S05]  /*2070*/  WARPSYNC.COLLECTIVE.ALL `(.L_x_64) ;  /* 0x0000000000147948 */ /* 0x002fea0003c00000 */
[----:B------:R-:W-:-:S04]  /*2080*/  SHF.L.U32 R2, R2, 0x10, RZ ;  /* 0x0000001002027819 */ /* 0x000fc800000006ff */
[----:B------:R-:W-:-:S05]  /*2090*/  LOP3.LUT R2, R2, 0xf, R3, 0xf8, !PT ;  /* 0x0000000f02027812 */ /* 0x000fca00078ef803 */
[----:B------:R0:W-:Y:S02]  /*20a0*/  BAR.SYNC.DEFER_BLOCKING R2, R2 ;  /* 0x000000020000731d */ /* 0x0001e40000010000 */
[----:B0-----:R-:W-:-:S04]  /*20b0*/  SHF.R.U32 R2, R2, 0x10, RZ ;  /* 0x0000001002027819 */ /* 0x001fc800000016ff */
[----:B-1----:R-:W-:Y:S05]  /*20c0*/  ENDCOLLECTIVE ;  /* 0x000000000000791b */ /* 0x002fea0003800000 */
.L_x_64:
[----:B------:R-:W-:Y:S05]  /*20d0*/  BSYNC B0 ;  /* 0x0000000000007941 */ /* 0x000fea0003800000 */
.L_x_63:
[----:B------:R-:W-:Y:S05]  /*20e0*/  BRA `(.L_x_65) ;  /* 0xffffffe000bc7947 */ /* 0x000fea000383ffff */
.L_x_8:
        /* <DEDUP_REMOVED lines=9> */
.L_x_67:
[----:B------:R-:W-:Y:S05]  /*2180*/  BSYNC B0 ;  /* 0x0000000000007941 */ /* 0x000fea0003800000 */
.L_x_66:
[----:B------:R-:W-:Y:S05]  /*2190*/  BRA `(.L_x_68) ;  /* 0xffffffe400007947 */ /* 0x000fea000383ffff */
.L_x_28:
[----:B------:R-:W-:Y:S01]  /*21a0*/  BSSY B0, `(.L_x_69) ;  /* 0x0000009000007945 */ /* 0x000fe20003800000 */
[----:B0-----:R-:W-:Y:S01]  /*21b0*/  CS2R R2, SRZ ;  /* 0x0000000000027805 */ /* 0x001fe2000001ff00 */
[----:B------:R-:W-:-:S07]  /*21c0*/  IMAD.MOV.U32 R0, RZ, RZ, -0x1 ;  /* 0xffffffffff007424 */ /* 0x000fce00078e00ff */
[----:B-1----:R-:W-:Y:S05]  /*21d0*/  WARPSYNC.COLLECTIVE.ALL `(.L_x_70) ;  /* 0x0000000000147948 */ /* 0x002fea0003c00000 */
[----:B------:R-:W-:-:S04]  /*21e0*/  SHF.L.U32 R2, R2, 0x10, RZ ;  /* 0x0000001002027819 */ /* 0x000fc800000006ff */
[----:B------:R-:W-:-:S05]  /*21f0*/  LOP3.LUT R2, R2, 0xf, R3, 0xf8, !PT ;  /* 0x0000000f02027812 */ /* 0x000fca00078ef803 */
[----:B------:R0:W-:Y:S02]  /*2200*/  BAR.SYNC.DEFER_BLOCKING R2, R2 ;  /* 0x000000020000731d */ /* 0x0001e40000010000 */
[----:B0-----:R-:W-:-:S04]  /*2210*/  SHF.R.U32 R2, R2, 0x10, RZ ;  /* 0x0000001002027819 */ /* 0x001fc800000016ff */
[----:B-1----:R-:W-:Y:S05]  /*2220*/  ENDCOLLECTIVE ;  /* 0x000000000000791b */ /* 0x002fea0003800000 */
.L_x_70:
[----:B------:R-:W-:Y:S05]  /*2230*/  BSYNC B0 ;  /* 0x0000000000007941 */ /* 0x000fea0003800000 */
.L_x_69:
[----:B------:R-:W-:Y:S05]  /*2240*/  BRA `(.L_x_71) ;  /* 0xffffffe800d07947 */ /* 0x000fea000383ffff */
.L_x_32:
        /* <DEDUP_REMOVED lines=9> */
.L_x_73:
[----:B------:R-:W-:Y:S05]  /*22e0*/  BSYNC B0 ;  /* 0x0000000000007941 */ /* 0x000fea0003800000 */
.L_x_72:
[----:B------:R-:W-:Y:S05]  /*22f0*/  BRA `(.L_x_74) ;  /* 0xffffffec00187947 */ /* 0x000fea000383ffff */
.L_x_57:
[----:B------:R-:W-:Y:S01]  /*2300*/  BSSY B0, `(.L_x_75) ;  /* 0x0000009000007945 */ /* 0x000fe20003800000 */
[----:B0-2---:R-:W-:Y:S01]  /*2310*/  CS2R R2, SRZ ;  /* 0x0000000000027805 */ /* 0x005fe2000001ff00 */
[----:B------:R-:W-:-:S07]  /*2320*/  IMAD.MOV.U32 R0, RZ, RZ, -0x1 ;  /* 0xffffffffff007424 */ /* 0x000fce00078e00ff */
[----:B-1---5:R-:W-:Y:S05]  /*2330*/  WARPSYNC.COLLECTIVE.ALL `(.L_x_76) ;  /* 0x0000000000147948 */ /* 0x022fea0003c00000 */
[----:B------:R-:W-:-:S04]  /*2340*/  SHF.L.U32 R2, R2, 0x10, RZ ;  /* 0x0000001002027819 */ /* 0x000fc800000006ff */
[----:B------:R-:W-:-:S05]  /*2350*/  LOP3.LUT R2, R2, 0xf, R3, 0xf8, !PT ;  /* 0x0000000f02027812 */ /* 0x000fca00078ef803 */
[----:B------:R0:W-:Y:S02]  /*2360*/  BAR.SYNC.DEFER_BLOCKING R2, R2 ;  /* 0x000000020000731d */ /* 0x0001e40000010000 */
[----:B0-----:R-:W-:-:S04]  /*2370*/  SHF.R.U32 R2, R2, 0x10, RZ ;  /* 0x0000001002027819 */ /* 0x001fc800000016ff */
[----:B-1---5:R-:W-:Y:S05]  /*2380*/  ENDCOLLECTIVE ;  /* 0x000000000000791b */ /* 0x022fea0003800000 */
.L_x_76:
[----:B------:R-:W-:Y:S05]  /*2390*/  BSYNC B0 ;  /* 0x0000000000007941 */ /* 0x000fea0003800000 */
.L_x_75:
[----:B------:R-:W-:Y:S05]  /*23a0*/  BRA `(.L_x_77) ;  /* 0xfffffff800987947 */ /* 0x000fea000383ffff */
.L_x_61:
        /* <DEDUP_REMOVED lines=9> */
.L_x_79:
[----:B------:R-:W-:Y:S05]  /*2440*/  BSYNC B0 ;  /* 0x0000000000007941 */ /* 0x000fea0003800000 */
.L_x_78:
[----:B------:R-:W-:Y:S05]  /*2450*/  BRA `(.L_x_80) ;  /* 0xfffffff800d87947 */ /* 0x000fea000383ffff */
        .weak           $__internal_0_$__cuda_sm20_rem_u64
        .type           $__internal_0_$__cuda_sm20_rem_u64,@function
        .size           $__internal_0_$__cuda_sm20_rem_u64,(.L_x_87 - $__internal_0_$__cuda_sm20_rem_u64)
$__internal_0_$__cuda_sm20_rem_u64:
[----:B------:R-:W0:Y:S02]  /*2460*/  LDCU UR4, c[0x0][0x384] ;  /* 0x00007080ff0477ac */ /* 0x000e240008000800 */
[----:B0-----:R-:W0:Y:S08]  /*2470*/  I2F.U64.RP R7, UR4 ;  /* 0x0000000400077d12 */ /* 0x001e300008309000 */
[----:B0-----:R-:W0:Y:S02]  /*2480*/  MUFU.RCP R7, R7 ;  /* 0x0000000700077308 */ /* 0x001e240000001000 */
[----:B0-----:R-:W-:-:S06]  /*2490*/  VIADD R8, R7, 0x1ffffffe ;  /* 0x1ffffffe07087836 */ /* 0x001fcc0000000000 */
[----:B------:R-:W0:Y:S02]  /*24a0*/  F2I.U64.TRUNC R8, R8 ;  /* 0x0000000800087311 */ /* 0x000e24000020d800 */
[----:B0-----:R-:W-:-:S04]  /*24b0*/  IMAD.WIDE.U32 R12, R8, UR4, RZ ;  /* 0x00000004080c7c25 */ /* 0x001fc8000f8e00ff */
[----:B------:R-:W-:Y:S01]  /*24c0*/  IMAD R13, R8, UR5, R13 ;  /* 0x00000005080d7c24 */ /* 0x000fe2000f8e020d */
[----:B------:R-:W-:-:S03]  /*24d0*/  IADD3 R15, P0, PT, RZ, -R12, RZ ;  /* 0x8000000cff0f7210 */ /* 0x000fc60007f1e0ff */
[----:B------:R-:W-:Y:S02]  /*24e0*/  IMAD R13, R9, UR4, R13 ;  /* 0x00000004090d7c24 */ /* 0x000fe4000f8e020d */
[----:B------:R-:W-:-:S04]  /*24f0*/  IMAD.HI.U32 R12, R8, R15, RZ ;  /* 0x0000000f080c7227 */ /* 0x000fc800078e00ff */
[----:B------:R-:W-:Y:S02]  /*2500*/  IMAD.X R17, RZ, RZ, ~R13, P0 ;  /* 0x000000ffff117224 */ /* 0x000fe400000e0e0d */
[----:B------:R-:W-:Y:S02]  /*2510*/  IMAD.MOV.U32 R13, RZ, RZ, R8 ;  /* 0x000000ffff0d7224 */ /* 0x000fe400078e0008 */
[-C--:B------:R-:W-:Y:S02]  /*2520*/  IMAD R19, R9, R17.reuse, RZ ;  /* 0x0000001109137224 */ /* 0x080fe400078e02ff */
[----:B------:R-:W-:-:S04]  /*2530*/  IMAD.WIDE.U32 R12, P0, R8, R17, R12 ;  /* 0x00000011080c7225 */ /* 0x000fc8000780000c */
[----:B------:R-:W-:-:S04]  /*2540*/  IMAD.HI.U32 R7, R9, R17, RZ ;  /* 0x0000001109077227 */ /* 0x000fc800078e00ff */
[----:B------:R-:W-:-:S04]  /*2550*/  IMAD.HI.U32 R12, P1, R9, R15, R12 ;  /* 0x0000000f090c7227 */ /* 0x000fc8000782000c */
[----:B------:R-:W-:Y:S01]  /*2560*/  IMAD.X R7, R7, 0x1, R9, P0 ;  /* 0x0000000107077824 */ /* 0x000fe200000e0609 */
[----:B------:R-:W-:-:S04]  /*2570*/  IADD3 R13, P2, PT, R19, R12, RZ ;  /* 0x0000000c130d7210 */ /* 0x000fc80007f5e0ff */
[----:B------:R-:W-:Y:S01]  /*2580*/  IADD3.X R7, PT, PT, RZ, RZ, R7, P2, P1 ;  /* 0x000000ffff077210 */ /* 0x000fe200017e2407 */
[----:B------:R-:W-:-:S04]  /*2590*/  IMAD.WIDE.U32 R8, R13, UR4, RZ ;  /* 0x000000040d087c25 */ /* 0x000fc8000f8e00ff */
[----:B------:R-:W-:Y:S01]  /*25a0*/  IMAD R12, R13, UR5, R9 ;  /* 0x000000050d0c7c24 */ /* 0x000fe2000f8e0209 */
[----:B------:R-:W-:-:S03]  /*25b0*/  IADD3 R9, P0, PT, RZ, -R8, RZ ;  /* 0x80000008ff097210 */ /* 0x000fc60007f1e0ff */
[----:B------:R-:W-:Y:S02]  /*25c0*/  IMAD R8, R7, UR4, R12 ;  /* 0x0000000407087c24 */ /* 0x000fe4000f8e020c */
[----:B------:R-:W-:-:S04]  /*25d0*/  IMAD.HI.U32 R12, R13, R9, RZ ;  /* 0x000000090d0c7227 */ /* 0x000fc800078e00ff */
[----:B------:R-:W-:-:S04]  /*25e0*/  IMAD.X R8, RZ, RZ, ~R8, P0 ;  /* 0x000000ffff087224 */ /* 0x000fc800000e0e08 */
[----:B------:R-:W-:-:S04]  /*25f0*/  IMAD.WIDE.U32 R12, P0, R13, R8, R12 ;  /* 0x000000080d0c7225 */ /* 0x000fc8000780000c */
[C---:B------:R-:W-:Y:S02]  /*2600*/  IMAD R14, R7.reuse, R8, RZ ;  /* 0x00000008070e7224 */ /* 0x040fe400078e02ff */
[----:B------:R-:W-:-:S04]  /*2610*/  IMAD.HI.U32 R13, P1, R7, R9, R12 ;  /* 0x00000009070d7227 */ /* 0x000fc8000782000c */
[----:B------:R-:W-:Y:S01]  /*2620*/  IMAD.HI.U32 R8, R7, R8, RZ ;  /* 0x0000000807087227 */ /* 0x000fe200078e00ff */
[----:B------:R-:W-:-:S03]  /*2630*/  IADD3 R13, P2, PT, R14, R13, RZ ;  /* 0x0000000d0e0d7210 */ /* 0x000fc60007f5e0ff */
[----:B------:R-:W-:Y:S02]  /*2640*/  IMAD.X R7, R8, 0x1, R7, P0 ;  /* 0x0000000108077824 */ /* 0x000fe400000e0607 */
[----:B------:R-:W-:-:S03]  /*2650*/  IMAD.HI.U32 R8, R13, R2, RZ ;  /* 0x000000020d087227 */ /* 0x000fc600078e00ff */
[----:B------:R-:W-:Y:S01]  /*2660*/  IADD3.X R7, PT, PT, RZ, RZ, R7, P2, P1 ;  /* 0x000000ffff077210 */ /* 0x000fe200017e2407 */
[----:B------:R-:W-:Y:S02]  /*2670*/  IMAD.MOV.U32 R9, RZ, RZ, RZ ;  /* 0x000000ffff097224 */ /* 0x000fe400078e00ff */
[----:B------:R-:W-:-:S04]  /*2680*/  IMAD.WIDE.U32 R8, R13, R3, R8 ;  /* 0x000000030d087225 */ /* 0x000fc800078e0008 */
[C---:B------:R-:W-:Y:S02]  /*2690*/  IMAD R13, R7.reuse, R3, RZ ;  /* 0x00000003070d7224 */ /* 0x040fe400078e02ff */
[----:B------:R-:W-:-:S04]  /*26a0*/  IMAD.HI.U32 R8, P0, R7, R2, R8 ;  /* 0x0000000207087227 */ /* 0x000fc80007800008 */
[----:B------:R-:W-:Y:S01]  /*26b0*/  IMAD.HI.U32 R7, R7, R3, RZ ;  /* 0x0000000307077227 */ /* 0x000fe200078e00ff */
[----:B------:R-:W-:-:S03]  /*26c0*/  IADD3 R13, P1, PT, R13, R8, RZ ;  /* 0x000000080d0d7210 */ /* 0x000fc60007f3e0ff */
[----:B------:R-:W-:Y:S02]  /*26d0*/  IMAD.X R7, RZ, RZ, R7, P0 ;  /* 0x000000ffff077224 */ /* 0x000fe400000e0607 */
[----:B------:R-:W-:-:S04]  /*26e0*/  IMAD.WIDE.U32 R8, R13, UR4, RZ ;  /* 0x000000040d087c25 */ /* 0x000fc8000f8e00ff */
[----:B------:R-:W-:Y:S02]  /*26f0*/  IMAD.X R7, RZ, RZ, R7, P1 ;  /* 0x000000ffff077224 */ /* 0x000fe400008e0607 */
[----:B------:R-:W-:Y:S01]  /*2700*/  IMAD R12, R13, UR5, R9 ;  /* 0x000000050d0c7c24 */ /* 0x000fe2000f8e0209 */
[----:B------:R-:W-:-:S03]  /*2710*/  IADD3 R9, P1, PT, -R8, R2, RZ ;  /* 0x0000000208097210 */ /* 0x000fc60007f3e1ff */
[----:B------:R-:W-:Y:S01]  /*2720*/  IMAD R7, R7, UR4, R12 ;  /* 0x0000000407077c24 */ /* 0x000fe2000f8e020c */
[----:B------:R-:W-:-:S03]  /*2730*/  ISETP.GE.U32.AND P0, PT, R9, UR4, PT ;  /* 0x0000000409007c0c */ /* 0x000fc6000bf06070 */
[----:B------:R-:W-:Y:S01]  /*2740*/  IMAD.X R8, R3, 0x1, ~R7, P1 ;  /* 0x0000000103087824 */ /* 0x000fe200008e0e07 */
[----:B------:R-:W-:-:S04]  /*2750*/  IADD3 R2, P1, PT, R9, -UR4, RZ ;  /* 0x8000000409027c10 */ /* 0x000fc8000ff3e0ff */
[C---:B------:R-:W-:Y:S02]  /*2760*/  ISETP.GE.U32.AND.EX P0, PT, R8.reuse, UR5, PT, P0 ;  /* 0x0000000508007c0c */ /* 0x040fe4000bf06100 */
[----:B------:R-:W-:Y:S02]  /*2770*/  IADD3.X R3, PT, PT, R8, ~UR5, RZ, P1, !PT ;  /* 0x8000000508037c10 */ /* 0x000fe40008ffe4ff */
[----:B------:R-:W-:Y:S02]  /*2780*/  SEL R2, R2, R9, P0 ;  /* 0x0000000902027207 */ /* 0x000fe40000000000 */
[----:B------:R-:W-:Y:S02]  /*2790*/  SEL R3, R3, R8, P0 ;  /* 0x0000000803037207 */ /* 0x000fe40000000000 */
[C---:B------:R-:W-:Y:S01]  /*27a0*/  ISETP.GE.U32.AND P0, PT, R2.reuse, UR4, PT ;  /* 0x0000000402007c0c */ /* 0x040fe2000bf06070 */
[----:B------:R-:W-:Y:S01]  /*27b0*/  VIADD R7, R2, -UR4 ;  /* 0x8000000402077c36 */ /* 0x000fe20008000000 */
[----:B------:R-:W-:-:S02]  /*27c0*/  ISETP.NE.U32.AND P1, PT, RZ, UR4, PT ;  /* 0x00000004ff007c0c */ /* 0x000fc4000bf25070 */
[----:B------:R-:W-:Y:S01]  /*27d0*/  ISETP.GE.U32.AND.EX P0, PT, R3, UR5, PT, P0 ;  /* 0x0000000503007c0c */ /* 0x000fe2000bf06100 */
[----:B------:R-:W-:Y:S01]  /*27e0*/  IMAD.MOV.U32 R3, RZ, RZ, 0x0 ;  /* 0x00000000ff037424 */ /* 0x000fe200078e00ff */
[----:B------:R-:W-:Y:S02]  /*27f0*/  ISETP.NE.AND.EX P1, PT, RZ, UR5, PT, P1 ;  /* 0x00000005ff007c0c */ /* 0x000fe4000bf25310 */
[----:B------:R-:W-:Y:S01]  /*2800*/  SEL R7, R7, R2, P0 ;  /* 0x0000000207077207 */ /* 0x000fe20000000000 */
[----:B------:R-:W-:-:S03]  /*2810*/  IMAD.MOV.U32 R2, RZ, RZ, R0 ;  /* 0x000000ffff027224 */ /* 0x000fc600078e0000 */
[----:B------:R-:W-:Y:S01]  /*2820*/  SEL R7, R7, 0xffffffff, P1 ;  /* 0xffffffff07077807 */ /* 0x000fe20000800000 */
[----:B------:R-:W-:Y:S06]  /*2830*/  RET.REL.NODEC R2 `(_Z14boruvka_kerneliiPlS_S_S_PiPyS0_S1_) ;  /* 0xffffffd402f07950 */ /* 0x000fec0003c3ffff */
.L_x_81:
[----:B------:R-:W-:-:S00]  /*2840*/  BRA `(.L_x_81) ;  /* 0xfffffffc00fc7947 */ /* 0x000fc0000383ffff */
[----:B------:R-:W-:-:S00]  /*2850*/  NOP ;  /* 0x0000000000007918 */ /* 0x000fc00000000000 */
        /* <DEDUP_REMOVED lines=10> */
.L_x_87:


//--------------------- .text._Z11initializeriiPlPiS0_S_S_Py --------------------------
	.section	.text._Z11initializeriiPlPiS0_S_S_Py,"ax",@progbits
	.align	128
        .global         _Z11initializeriiPlPiS0_S_S_Py
        .type           _Z11initializeriiPlPiS0_S_S_Py,@function
        .size           _Z11initializeriiPlPiS0_S_S_Py,(.L_x_89 - _Z11initializeriiPlPiS0_S_S_Py)
        .other          _Z11initializeriiPlPiS0_S_S_Py,@"STO_CUDA_ENTRY STV_DEFAULT"
_Z11initializeriiPlPiS0_S_S_Py:
.text._Z11initializeriiPlPiS0_S_S_Py:
[----:B------:R-:W-:Y:S01]  /*0000*/  LDC R1, c[0x0][0x37c] ;  /* 0x0000df00ff017b82 */ /* 0x000fe20000000800 */
[----:B------:R-:W0:Y:S01]  /*0010*/  S2R R3, SR_TID.X ;  /* 0x0000000000037919 */ /* 0x000e220000002100 */
[----:B------:R-:W1:Y:S06]  /*0020*/  LDCU.64 UR10, c[0x0][0x380] ;  /* 0x00007000ff0a77ac */ /* 0x000e6c0008000a00 */
[----:B------:R-:W0:Y:S01]  /*0030*/  S2UR UR4, SR_CTAID.X ;  /* 0x00000000000479c3 */ /* 0x000e220000002500 */
[----:B------:R-:W-:Y:S07]  /*0040*/  BSSY.RECONVERGENT B0, `(.L_x_82) ;  /* 0x000004b000007945 */ /* 0x000fee0003800200 */
[----:B------:R-:W0:Y:S01]  /*0050*/  LDC R2, c[0x0][0x360] ;  /* 0x0000d800ff027b82 */ /* 0x000e220000000800 */
[----:B-1----:R-:W-:-:S02]  /*0060*/  USHF.R.S32.HI UR6, URZ, 0x1f, UR10 ;  /* 0x0000001fff067899 */ /* 0x002fc4000801140a */
[----:B------:R-:W-:Y:S02]  /*0070*/  USHF.R.S32.HI UR7, URZ, 0x1f, UR11 ;  /* 0x0000001fff077899 */ /* 0x000fe4000801140b */
[----:B------:R-:W-:-:S04]  /*0080*/  UISETP.LT.U32.AND UP0, UPT, UR10, UR11, UPT ;  /* 0x0000000b0a00728c */ /* 0x000fc8000bf01070 */
[----:B------:R-:W-:-:S04]  /*0090*/  UISETP.LT.AND.EX UP0, UPT, UR6, UR7, UPT, UP0 ;  /* 0x000000070600728c */ /* 0x000fc8000bf01300 */
[----:B------:R-:W-:Y:S02]  /*00a0*/  USEL UR9, UR6, UR7, UP0 ;  /* 0x0000000706097287 */ /* 0x000fe40008000000 */
[----:B------:R-:W-:Y:S01]  /*00b0*/  USEL UR8, UR10, UR11, UP0 ;  /* 0x0000000b0a087287 */ /* 0x000fe20008000000 */
[----:B0-----:R-:W-:Y:S01]  /*00c0*/  IMAD R2, R2, UR4, R3 ;  /* 0x0000000402027c24 */ /* 0x001fe2000f8e0203 */
[----:B------:R-:W0:Y:S02]  /*00d0*/  LDCU.64 UR4, c[0x0][0x358] ;  /* 0x00006b00ff0477ac */ /* 0x000e240008000a00 */
[----:B------:R-:W-:Y:S02]  /*00e0*/  IMAD.U32 R0, RZ, RZ, UR9 ;  /* 0x00000009ff007e24 */ /* 0x000fe4000f8e00ff */
[----:B------:R-:W-:-:S04]  /*00f0*/  ISETP.LT.U32.AND P0, PT, R2, UR8, PT ;  /* 0x0000000802007c0c */ /* 0x000fc8000bf01070 */
[----:B------:R-:W-:-:S13]  /*0100*/  ISETP.GT.AND.EX P0, PT, R0, RZ, PT, P0 ;  /* 0x000000ff0000720c */ /* 0x000fda0003f04300 */
[----:B0-----:R-:W-:Y:S05]  /*0110*/  @!P0 BRA `(.L_x_83) ;  /* 0x0000000000648947 */ /* 0x001fea0003800000 */
[----:B------:R-:W0:Y:S01]  /*0120*/  LDCU.64 UR8, c[0x0][0x390] ;  /* 0x00007200ff0877ac */ /* 0x000e220008000a00 */
[C---:B------:R-:W-:Y:S01]  /*0130*/  IMAD.SHL.U32 R14, R2.reuse, 0x8, RZ ;  /* 0x00000008020e7824 */ /* 0x040fe200078e00ff */
[----:B------:R-:W-:Y:S01]  /*0140*/  SHF.R.U32.HI R0, RZ, 0x1d, R2 ;  /* 0x0000001dff007819 */ /* 0x000fe20000011602 */
[----:B------:R-:W-:Y:S01]  /*0150*/  IMAD.MOV.U32 R17, RZ, RZ, 0x1 ;  /* 0x00000001ff117424 */ /* 0x000fe200078e00ff */
[----:B------:R-:W1:Y:S01]  /*0160*/  LDCU.128 UR12, c[0x0][0x3a0] ;  /* 0x00007400ff0c77ac */ /* 0x000e620008000c00 */
[----:B0-----:R-:W-:Y:S02]  /*0170*/  LEA R10, P0, R2, UR8, 0x2 ;  /* 0x00000008020a7c11 */ /* 0x001fe4000f8010ff */
[C---:B-1----:R-:W-:Y:S02]  /*0180*/  IADD3 R4, P1, PT, R14.reuse, UR14, RZ ;  /* 0x0000000e0e047c10 */ /* 0x042fe4000ff3e0ff */
[----:B------:R-:W-:Y:S02]  /*0190*/  IADD3 R6, P2, PT, R14, UR12, RZ ;  /* 0x0000000c0e067c10 */ /* 0x000fe4000ff5e0ff */
[----:B------:R-:W-:Y:S01]  /*01a0*/  LEA.HI.X R11, R2, UR9, RZ, 0x2, P0 ;  /* 0x00000009020b7c11 */ /* 0x000fe200080f14ff */
[----:B------:R-:W0:Y:S01]  /*01b0*/  LDCU.64 UR8, c[0x0][0x388] ;  /* 0x00007100ff0877ac */ /* 0x000e220008000a00 */
[----:B------:R-:W-:-:S02]  /*01c0*/  IADD3.X R5, PT, PT, R0, UR15, RZ, P1, !PT ;  /* 0x0000000f00057c10 */ /* 0x000fc40008ffe4ff */
[----:B------:R-:W-:Y:S01]  /*01d0*/  IADD3.X R7, PT, PT, R0, UR13, RZ, P2, !PT ;  /* 0x0000000d00077c10 */ /* 0x000fe200097fe4ff */
[----:B------:R2:W-:Y:S04]  /*01e0*/  STG.E desc[UR4][R10.64], R17 ;  /* 0x000000110a007986 */ /* 0x0005e8000c101904 */
[----:B------:R-:W3:Y:S04]  /*01f0*/  LDG.E.64 R4, desc[UR4][R4.64] ;  /* 0x0000000404047981 */ /* 0x000ee8000c1e1b00 */
[----:B------:R-:W3:Y:S01]  /*0200*/  LDG.E.64 R8, desc[UR4][R6.64] ;  /* 0x0000000406087981 */ /* 0x000ee2000c1e1b00 */
[----:B0-----:R-:W-:-:S04]  /*0210*/  IADD3 R14, P0, PT, R14, UR8, RZ ;  /* 0x000000080e0e7c10 */ /* 0x001fc8000ff1e0ff */
[----:B------:R-:W-:Y:S01]  /*0220*/  IADD3.X R15, PT, PT, R0, UR9, RZ, P0, !PT ;  /* 0x00000009000f7c10 */ /* 0x000fe200087fe4ff */
[-C--:B---3--:R-:W-:Y:S02]  /*0230*/  IMAD R3, R9, R4.reuse, RZ ;  /* 0x0000000409037224 */ /* 0x088fe400078e02ff */
[----:B------:R-:W-:-:S04]  /*0240*/  IMAD.WIDE.U32 R12, R8, R4, RZ ;  /* 0x00000004080c7225 */ /* 0x000fc800078e00ff */
[----:B------:R-:W-:-:S04]  /*0250*/  IMAD R3, R5, R8, R3 ;  /* 0x0000000805037224 */ /* 0x000fc800078e0203 */
[----:B------:R-:W-:Y:S02]  /*0260*/  IMAD.IADD R13, R13, 0x1, R3 ;  /* 0x000000010d0d7824 */ /* 0x000fe400078e0203 */
[----:B------:R-:W-:-:S03]  /*0270*/  IMAD.MOV.U32 R3, RZ, RZ, RZ ;  /* 0x000000ffff037224 */ /* 0x000fc600078e00ff */
[----:B------:R2:W-:Y:S04]  /*0280*/  STG.E.64 desc[UR4][R6.64], R12 ;  /* 0x0000000c06007986 */ /* 0x0005e8000c101b04 */
[----:B------:R2:W-:Y:S01]  /*0290*/  STG.E.64 desc[UR4][R14.64], R2 ;  /* 0x000000020e007986 */ /* 0x0005e2000c101b04 */
[----:B------:R-:W-:Y:S05]  /*02a0*/  BRA `(.L_x_84) ;  /* 0x0000000000907947 */ /* 0x000fea0003800000 */
.L_x_83:
[C---:B------:R-:W-:Y:S02]  /*02b0*/  ISETP.GE.U32.AND P0, PT, R2.reuse, UR11, PT ;  /* 0x0000000b02007c0c */ /* 0x040fe4000bf06070 */
[----:B------:R-:W-:Y:S02]  /*02c0*/  ISETP.GE.U32.AND P1, PT, R2, UR10, PT ;  /* 0x0000000a02007c0c */ /* 0x000fe4000bf26070 */
[----:B------:R-:W-:-:S04]  /*02d0*/  ISETP.GE.AND.EX P0, PT, RZ, UR7, PT, P0 ;  /* 0x00000007ff007c0c */ /* 0x000fc8000bf06300 */
[----:B------:R-:W-:-:S13]  /*02e0*/  ISETP.GE.OR.EX P0, PT, RZ, UR6, !P0, P1 ;  /* 0x00000006ff007c0c */ /* 0x000fda000c706710 */
[----:B------:R-:W-:Y:S05]  /*02f0*/  @P0 BRA `(.L_x_85) ;  /* 0x00000000003c0947 */ /* 0x000fea0003800000 */
[----:B------:R-:W0:Y:S01]  /*0300*/  LDCU.128 UR12, c[0x0][0x3a0] ;  /* 0x00007400ff0c77ac */ /* 0x000e220008000c00 */
[----:B------:R-:W-:Y:S01]  /*0310*/  IMAD.SHL.U32 R10, R2, 0x8, RZ ;  /* 0x00000008020a7824 */ /* 0x000fe200078e00ff */
[----:B------:R-:W-:-:S04]  /*0320*/  SHF.R.U32.HI R0, RZ, 0x1d, R2 ;  /* 0x0000001dff007819 */ /* 0x000fc80000011602 */
[C---:B0-----:R-:W-:Y:S02]  /*0330*/  IADD3 R4, P0, PT, R10.reuse, UR14, RZ ;  /* 0x0000000e0a047c10 */ /* 0x041fe4000ff1e0ff */
[----:B------:R-:W-:Y:S02]  /*0340*/  IADD3 R10, P1, PT, R10, UR12, RZ ;  /* 0x0000000c0a0a7c10 */ /* 0x000fe4000ff3e0ff */
[C---:B------:R-:W-:Y:S02]  /*0350*/  IADD3.X R5, PT, PT, R0.reuse, UR15, RZ, P0, !PT ;  /* 0x0000000f00057c10 */ /* 0x040fe400087fe4ff */
[----:B------:R-:W-:-:S04]  /*0360*/  IADD3.X R11, PT, PT, R0, UR13, RZ, P1, !PT ;  /* 0x0000000d000b7c10 */ /* 0x000fc80008ffe4ff */
[----:B------:R-:W2:Y:S04]  /*0370*/  LDG.E.64 R4, desc[UR4][R4.64] ;  /* 0x0000000404047981 */ /* 0x000ea8000c1e1b00 */
[----:B------:R-:W2:Y:S02]  /*0380*/  LDG.E.64 R6, desc[UR4][R10.64] ;  /* 0x000000040a067981 */ /* 0x000ea4000c1e1b00 */
[-C--:B--2---:R-:W-:Y:S02]  /*0390*/  IMAD R7, R7, R4.reuse, RZ ;  /* 0x0000000407077224 */ /* 0x084fe400078e02ff */
[----:B------:R-:W-:-:S04]  /*03a0*/  IMAD.WIDE.U32 R8, R6, R4, RZ ;  /* 0x0000000406087225 */ /* 0x000fc800078e00ff */
[----:B------:R-:W-:-:S04]  /*03b0*/  IMAD R7, R5, R6, R7 ;  /* 0x0000000605077224 */ /* 0x000fc800078e0207 */
[----:B------:R-:W-:-:S05]  /*03c0*/  IMAD.IADD R9, R9, 0x1, R7 ;  /* 0x0000000109097824 */ /* 0x000fca00078e0207 */
[----:B------:R0:W-:Y:S01]  /*03d0*/  STG.E.64 desc[UR4][R10.64], R8 ;  /* 0x000000080a007986 */ /* 0x0001e2000c101b04 */
[----:B------:R-:W-:Y:S05]  /*03e0*/  BRA `(.L_x_84) ;  /* 0x0000000000407947 */ /* 0x000fea0003800000 */
.L_x_85:
[C---:B------:R-:W-:Y:S02]  /*03f0*/  ISETP.GE.U32.AND P0, PT, R2.reuse, UR11, PT ;  /* 0x0000000b02007c0c */ /* 0x040fe4000bf06070 */
[----:B------:R-:W-:Y:S02]  /*0400*/  ISETP.LT.U32.AND P1, PT, R2, UR10, PT ;  /* 0x0000000a02007c0c */ /* 0x000fe4000bf21070 */
[----:B------:R-:W-:-:S04]  /*0410*/  ISETP.GE.AND.EX P0, PT, RZ, UR7, PT, P0 ;  /* 0x00000007ff007c0c */ /* 0x000fc8000bf06300 */
[----:B------:R-:W-:-:S13]  /*0420*/  ISETP.LT.OR.EX P0, PT, RZ, UR6, P0, P1 ;  /* 0x00000006ff007c0c */ /* 0x000fda0008701710 */
[----:B------:R-:W-:Y:S05]  /*0430*/  @P0 BRA `(.L_x_84) ;  /* 0x00000000002c0947 */ /* 0x000fea0003800000 */
[----:B------:R-:W0:Y:S01]  /*0440*/  LDCU.64 UR8, c[0x0][0x388] ;  /* 0x00007100ff0877ac */ /* 0x000e220008000a00 */
[----:B------:R-:W-:Y:S02]  /*0450*/  IMAD.MOV.U32 R6, RZ, RZ, R2 ;  /* 0x000000ffff067224 */ /* 0x000fe400078e0002 */
[----:B------:R-:W-:Y:S01]  /*0460*/  IMAD.MOV.U32 R7, RZ, RZ, RZ ;  /* 0x000000ffff077224 */ /* 0x000fe200078e00ff */
[----:B------:R-:W1:Y:S01]  /*0470*/  LDCU.64 UR12, c[0x0][0x390] ;  /* 0x00007200ff0c77ac */ /* 0x000e620008000a00 */
[----:B------:R-:W-:Y:S01]  /*0480*/  IMAD.MOV.U32 R11, RZ, RZ, 0x1 ;  /* 0x00000001ff0b7424 */ /* 0x000fe200078e00ff */
[C---:B0-----:R-:W-:Y:S02]  /*0490*/  LEA R4, P0, R2.reuse, UR8, 0x3 ;  /* 0x0000000802047c11 */ /* 0x041fe4000f8018ff */
[C---:B-1----:R-:W-:Y:S02]  /*04a0*/  LEA R8, P1, R2.reuse, UR12, 0x2 ;  /* 0x0000000c02087c11 */ /* 0x042fe4000f8210ff */
[----:B------:R-:W-:-:S02]  /*04b0*/  LEA.HI.X R5, R2, UR9, RZ, 0x3, P0 ;  /* 0x0000000902057c11 */ /* 0x000fc400080f1cff */
[----:B------:R-:W-:-:S03]  /*04c0*/  LEA.HI.X R9, R2, UR13, RZ, 0x2, P1 ;  /* 0x0000000d02097c11 */ /* 0x000fc600088f14ff */
[----:B------:R1:W-:Y:S04]  /*04d0*/  STG.E.64 desc[UR4][R4.64], R6 ;  /* 0x0000000604007986 */ /* 0x0003e8000c101b04 */
[----:B------:R1:W-:Y:S02]  /*04e0*/  STG.E desc[UR4][R8.64], R11 ;  /* 0x0000000b08007986 */ /* 0x0003e4000c101904 */
.L_x_84:
[----:B------:R-:W-:Y:S05]  /*04f0*/  BSYNC.RECONVERGENT B0 ;  /* 0x0000000000007941 */ /* 0x000fea0003800200 */
.L_x_82:
[----:B------:R-:W-:-:S13]  /*0500*/  ISETP.NE.AND P0, PT, R2, RZ, PT ;  /* 0x000000ff0200720c */ /* 0x000fda0003f05270 */
[----:B------:R-:W-:Y:S05]  /*0510*/  @P0 EXIT ;  /* 0x000000000000094d */ /* 0x000fea0003800000 */
[----:B--2---:R-:W2:Y:S01]  /*0520*/  LDC.64 R2, c[0x0][0x398] ;  /* 0x0000e600ff027b82 */ /* 0x004ea20000000a00 */
[----:B-1----:R-:W-:-:S07]  /*0530*/  IMAD.MOV.U32 R5, RZ, RZ, 0x1 ;  /* 0x00000001ff057424 */ /* 0x002fce00078e00ff */
[----:B------:R-:W1:Y:S01]  /*0540*/  LDC.64 R6, c[0x0][0x3b0] ;  /* 0x0000ec00ff067b82 */ /* 0x000e620000000a00 */
[----:B--2---:R-:W-:Y:S04]  /*0550*/  STG.E desc[UR4][R2.64], R5 ;  /* 0x0000000502007986 */ /* 0x004fe8000c101904 */
[----:B-1----:R-:W-:Y:S01]  /*0560*/  STG.E.64 desc[UR4][R6.64], RZ ;  /* 0x000000ff06007986 */ /* 0x002fe2000c101b04 */
[----:B------:R-:W-:Y:S05]  /*0570*/  EXIT ;  /* 0x000000000000794d */ /* 0x000fea0003800000 */
.L_x_86:
        /* <DEDUP_REMOVED lines=16> */
.L_x_89:


//--------------------- .nv.shared.reserved.0     --------------------------
	.section	.nv.shared.reserved.0,"aw",@nobits
	.weak		__nv_reservedSMEM_offset_0_alias
	.size		__nv_reservedSMEM_offset_0_alias, 0, 64
	.other		__nv_reservedSMEM_offset_0_alias,@"STO_CUDA_RESERVED_SHARED STV_DEFAULT"
__nv_reservedSMEM_offset_0_alias:
	.zero		0
	.zero		64


//--------------------- .nv.constant0._Z14boruvka_kerneliiPlS_S_S_PiPyS0_S1_ --------------------------
	.section	.nv.constant0._Z14boruvka_kerneliiPlS_S_S_PiPyS0_S1_,"a",@progbits
	.sectionflags	@""
	.align	4
.nv.constant0._Z14boruvka_kerneliiPlS_S_S_PiPyS0_S1_:
	.zero		968


//--------------------- .nv.constant0._Z11initializeriiPlPiS0_S_S_Py --------------------------
	.section	.nv.constant0._Z11initializeriiPlPiS0_S_S_Py,"a",@progbits
	.sectionflags	@""
	.align	4
.nv.constant0._Z11initializeriiPlPiS0_S_S_Py:
	.zero		952


//--------------------- SYMBOLS --------------------------

	.type		.nv.reservedSmem.offset0,@object
	.size		.nv.reservedSmem.offset0,0x4
